	.target	sm_100a

	.elftype	@"ET_EXEC"


//--------------------- .note.nv.tkinfo           --------------------------
	.section	.note.nv.tkinfo,"",@"SHT_NOTE"
	.sectionflags	@"SHF_NOTE_NV_TKINFO"
	.tkinfo
        /*0018*/ 	.word	0x00000002
        /*0030*/ 	.string	""
        /*0030*/ 	.string	"ptxas"
        /*0030*/ 	.string	"Cuda compilation tools, release 13.0, V13.0.88"
        /*0030*/ 	.string	"Build cuda_13.0.r13.0/compiler.36424714_0"
        /*0030*/ 	.string	"-arch sm_100a -m 64 "



//--------------------- .note.nv.cuinfo           --------------------------
	.section	.note.nv.cuinfo,"",@"SHT_NOTE"
	.sectionflags	@"SHF_NOTE_NV_CUINFO"
        /*0018*/ 	.short	0x0002
        /*001a*/ 	.short	0x0064
        /*001c*/ 	.short	0x0082
	.zero		2


//--------------------- .nv.info                  --------------------------
	.section	.nv.info,"",@"SHT_CUDA_INFO"
	.align	4


	//----- nvinfo : EIATTR_REGCOUNT
	.align		4
        /*0000*/ 	.byte	0x04, 0x2f
        /*0002*/ 	.short	(.L_19 - .L_18)
	.align		4
.L_18:
        /*0004*/ 	.word	index@(_ZN7cutlass13device_kernelINS_4gemm6kernel13GemmUniversalIN4cute5tupleIJiiiiEEENS1_10collective13CollectiveMmaINS1_35MainloopSm100TmaUmmaWarpSpecializedILi13ELi2ELi4ENS5_IJNS4_1CILi1EEESB_SB_EEEEENS5_IJNSA_ILi64EEESE_NSA_ILi128EEEEEENS_12float_e5m2_tENS5_IJSB_llEEESH_SI_NS4_8TiledMMAINS4_8MMA_AtomIJNS4_10MMA_TraitsINS4_19SM100_MMA_F8F6F4_SSEJSH_SH_fSE_SE_NS4_17integral_constantINS4_4UMMA5MajorELSP_1EEESQ_NSN_INSO_7ScaleInELSR_0EEESS_EEEEEENS4_6LayoutISC_NS5_IJNSA_ILi0EEESW_SW_EEEEENS5_IJNS4_10UnderscoreESZ_SZ_EEEEENS4_13SM90_TMA_LOADENS4_14ComposedLayoutINS4_7SwizzleILi2ELi4ELi3EEENS4_18smem_ptr_flag_bitsILi8EEENSV_INS5_IJSE_NSA_ILi8EEEEEENS5_IJSB_SE_EEEEEEEvNS4_8identityES12_S1C_vS1D_EENS_8epilogue10collective18CollectiveEpilogueINS1F_23Sm100TmaWarpSpecializedILi1ELi1ELi32ELb0ELb0EEEJSG_NS5_IJNSV_ISE_SB_EES1K_EEESH_NS5_IJlSB_lEEESH_S1M_NS1F_6fusion15FusionCallbacksIS1J_NS1N_17LinearCombinationISH_fSH_fLNS_15FloatRoundStyleE2EEESG_S1L_JEEENS4_5SM1004TMEM4LOAD26SM100_TMEM_LOAD_16dp32b32xES12_NS13_IS15_S17_NSV_INS5_IJS18_SE_EEENS5_IJSE_SB_EEEEEEENS4_39AutoVectorizingCopyWithAssumedAlignmentILi128EEENS4_14SM90_TMA_STOREES20_S22_S22_EEEvvEEEEvNT_6ParamsE)
        /*0008*/ 	.word	0x00000078


	//----- nvinfo : EIATTR_FRAME_SIZE
	.align		4
.L_19:
        /*000c*/ 	.byte	0x04, 0x11
        /*000e*/ 	.short	(.L_21 - .L_20)
	.align		4
.L_20:
        /*0010*/ 	.word	index@($__internal_2_$__cuda_sm10x_tcgen05_guardrail_trap_unallocated_columns_being_dealloced)
        /*0014*/ 	.word	0x00000000


	//----- nvinfo : EIATTR_FRAME_SIZE
	.align		4
.L_21:
        /*0018*/ 	.byte	0x04, 0x11
        /*001a*/ 	.short	(.L_23 - .L_22)
	.align		4
.L_22:
        /*001c*/ 	.word	index@($__internal_1_$__cuda_sm10x_tcgen05_guardrail_trap_phase_invalid_during_alloc)
        /*0020*/ 	.word	0x00000000


	//----- nvinfo : EIATTR_FRAME_SIZE
	.align		4
.L_23:
        /*0024*/ 	.byte	0x04, 0x11
        /*0026*/ 	.short	(.L_25 - .L_24)
	.align		4
.L_24:
        /*0028*/ 	.word	index@($__internal_0_$__cuda_sm10x_tcgen05_guardrail_trap_col_being_dealloced_not_returned_by_alloc)
        /*002c*/ 	.word	0x00000000


	//----- nvinfo : EIATTR_FRAME_SIZE
	.align		4
.L_25:
        /*0030*/ 	.byte	0x04, 0x11
        /*0032*/ 	.short	(.L_27 - .L_26)
	.align		4
.L_26:
        /*0034*/ 	.word	index@(_ZN7cutlass13device_kernelINS_4gemm6kernel13GemmUniversalIN4cute5tupleIJiiiiEEENS1_10collective13CollectiveMmaINS1_35MainloopSm100TmaUmmaWarpSpecializedILi13ELi2ELi4ENS5_IJNS4_1CILi1EEESB_SB_EEEEENS5_IJNSA_ILi64EEESE_NSA_ILi128EEEEEENS_12float_e5m2_tENS5_IJSB_llEEESH_SI_NS4_8TiledMMAINS4_8MMA_AtomIJNS4_10MMA_TraitsINS4_19SM100_MMA_F8F6F4_SSEJSH_SH_fSE_SE_NS4_17integral_constantINS4_4UMMA5MajorELSP_1EEESQ_NSN_INSO_7ScaleInELSR_0EEESS_EEEEEENS4_6LayoutISC_NS5_IJNSA_ILi0EEESW_SW_EEEEENS5_IJNS4_10UnderscoreESZ_SZ_EEEEENS4_13SM90_TMA_LOADENS4_14ComposedLayoutINS4_7SwizzleILi2ELi4ELi3EEENS4_18smem_ptr_flag_bitsILi8EEENSV_INS5_IJSE_NSA_ILi8EEEEEENS5_IJSB_SE_EEEEEEEvNS4_8identityES12_S1C_vS1D_EENS_8epilogue10collective18CollectiveEpilogueINS1F_23Sm100TmaWarpSpecializedILi1ELi1ELi32ELb0ELb0EEEJSG_NS5_IJNSV_ISE_SB_EES1K_EEESH_NS5_IJlSB_lEEESH_S1M_NS1F_6fusion15FusionCallbacksIS1J_NS1N_17LinearCombinationISH_fSH_fLNS_15FloatRoundStyleE2EEESG_S1L_JEEENS4_5SM1004TMEM4LOAD26SM100_TMEM_LOAD_16dp32b32xES12_NS13_IS15_S17_NSV_INS5_IJS18_SE_EEENS5_IJSE_SB_EEEEEEENS4_39AutoVectorizingCopyWithAssumedAlignmentILi128EEENS4_14SM90_TMA_STOREES20_S22_S22_EEEvvEEEEvNT_6ParamsE)
        /*0038*/ 	.word	0x00000000


	//----- nvinfo : EIATTR_MIN_STACK_SIZE
	.align		4
.L_27:
        /*003c*/ 	.byte	0x04, 0x12
        /*003e*/ 	.short	(.L_29 - .L_28)
	.align		4
.L_28:
        /*0040*/ 	.word	index@(_ZN7cutlass13device_kernelINS_4gemm6kernel13GemmUniversalIN4cute5tupleIJiiiiEEENS1_10collective13CollectiveMmaINS1_35MainloopSm100TmaUmmaWarpSpecializedILi13ELi2ELi4ENS5_IJNS4_1CILi1EEESB_SB_EEEEENS5_IJNSA_ILi64EEESE_NSA_ILi128EEEEEENS_12float_e5m2_tENS5_IJSB_llEEESH_SI_NS4_8TiledMMAINS4_8MMA_AtomIJNS4_10MMA_TraitsINS4_19SM100_MMA_F8F6F4_SSEJSH_SH_fSE_SE_NS4_17integral_constantINS4_4UMMA5MajorELSP_1EEESQ_NSN_INSO_7ScaleInELSR_0EEESS_EEEEEENS4_6LayoutISC_NS5_IJNSA_ILi0EEESW_SW_EEEEENS5_IJNS4_10UnderscoreESZ_SZ_EEEEENS4_13SM90_TMA_LOADENS4_14ComposedLayoutINS4_7SwizzleILi2ELi4ELi3EEENS4_18smem_ptr_flag_bitsILi8EEENSV_INS5_IJSE_NSA_ILi8EEEEEENS5_IJSB_SE_EEEEEEEvNS4_8identityES12_S1C_vS1D_EENS_8epilogue10collective18CollectiveEpilogueINS1F_23Sm100TmaWarpSpecializedILi1ELi1ELi32ELb0ELb0EEEJSG_NS5_IJNSV_ISE_SB_EES1K_EEESH_NS5_IJlSB_lEEESH_S1M_NS1F_6fusion15FusionCallbacksIS1J_NS1N_17LinearCombinationISH_fSH_fLNS_15FloatRoundStyleE2EEESG_S1L_JEEENS4_5SM1004TMEM4LOAD26SM100_TMEM_LOAD_16dp32b32xES12_NS13_IS15_S17_NSV_INS5_IJS18_SE_EEENS5_IJSE_SB_EEEEEEENS4_39AutoVectorizingCopyWithAssumedAlignmentILi128EEENS4_14SM90_TMA_STOREES20_S22_S22_EEEvvEEEEvNT_6ParamsE)
        /*0044*/ 	.word	0x00000000
.L_29:


//--------------------- .nv.compat                --------------------------
	.section	.nv.compat,"",@"SHT_CUDA_COMPAT_INFO"
	.align	4
        /*0000*/ 	.byte	0x02, 0x09, 0x01, 0x00, 0x02, 0x02, 0x02, 0x00, 0x02, 0x05, 0x05, 0x00, 0x03, 0x07, 0x01, 0x01
        /*0010*/ 	.byte	0x02, 0x03, 0x01, 0x00, 0x02, 0x06, 0x01, 0x00, 0x04, 0x0b, 0x08, 0x00, 0x09, 0x00, 0x00, 0x00
        /*0020*/ 	.byte	0x00, 0x00, 0x00, 0x00


//--------------------- .nv.info._ZN7cutlass13device_kernelINS_4gemm6kernel13GemmUniversalIN4cute5tupleIJiiiiEEENS1_10collective13CollectiveMmaINS1_35MainloopSm100TmaUmmaWarpSpecializedILi13ELi2ELi4ENS5_IJNS4_1CILi1EEESB_SB_EEEEENS5_IJNSA_ILi64EEESE_NSA_ILi128EEEEEENS_12float_e5m2_tENS5_IJSB_llEEESH_SI_NS4_8TiledMMAINS4_8MMA_AtomIJNS4_10MMA_TraitsINS4_19SM100_MMA_F8F6F4_SSEJSH_SH_fSE_SE_NS4_17integral_constantINS4_4UMMA5MajorELSP_1EEESQ_NSN_INSO_7ScaleInELSR_0EEESS_EEEEEENS4_6LayoutISC_NS5_IJNSA_ILi0EEESW_SW_EEEEENS5_IJNS4_10UnderscoreESZ_SZ_EEEEENS4_13SM90_TMA_LOADENS4_14ComposedLayoutINS4_7SwizzleILi2ELi4ELi3EEENS4_18smem_ptr_flag_bitsILi8EEENSV_INS5_IJSE_NSA_ILi8EEEEEENS5_IJSB_SE_EEEEEEEvNS4_8identityES12_S1C_vS1D_EENS_8epilogue10collective18CollectiveEpilogueINS1F_23Sm100TmaWarpSpecializedILi1ELi1ELi32ELb0ELb0EEEJSG_NS5_IJNSV_ISE_SB_EES1K_EEESH_NS5_IJlSB_lEEESH_S1M_NS1F_6fusion15FusionCallbacksIS1J_NS1N_17LinearCombinationISH_fSH_fLNS_15FloatRoundStyleE2EEESG_S1L_JEEENS4_5SM1004TMEM4LOAD26SM100_TMEM_LOAD_16dp32b32xES12_NS13_IS15_S17_NSV_INS5_IJS18_SE_EEENS5_IJSE_SB_EEEEEEENS4_39AutoVectorizingCopyWithAssumedAlignmentILi128EEENS4_14SM90_TMA_STOREES20_S22_S22_EEEvvEEEEvNT_6ParamsE --------------------------
	.section	.nv.info._ZN7cutlass13device_kernelINS_4gemm6kernel13GemmUniversalIN4cute5tupleIJiiiiEEENS1_10collective13CollectiveMmaINS1_35MainloopSm100TmaUmmaWarpSpecializedILi13ELi2ELi4ENS5_IJNS4_1CILi1EEESB_SB_EEEEENS5_IJNSA_ILi64EEESE_NSA_ILi128EEEEEENS_12float_e5m2_tENS5_IJSB_llEEESH_SI_NS4_8TiledMMAINS4_8MMA_AtomIJNS4_10MMA_TraitsINS4_19SM100_MMA_F8F6F4_SSEJSH_SH_fSE_SE_NS4_17integral_constantINS4_4UMMA5MajorELSP_1EEESQ_NSN_INSO_7ScaleInELSR_0EEESS_EEEEEENS4_6LayoutISC_NS5_IJNSA_ILi0EEESW_SW_EEEEENS5_IJNS4_10UnderscoreESZ_SZ_EEEEENS4_13SM90_TMA_LOADENS4_14ComposedLayoutINS4_7SwizzleILi2ELi4ELi3EEENS4_18smem_ptr_flag_bitsILi8EEENSV_INS5_IJSE_NSA_ILi8EEEEEENS5_IJSB_SE_EEEEEEEvNS4_8identityES12_S1C_vS1D_EENS_8epilogue10collective18CollectiveEpilogueINS1F_23Sm100TmaWarpSpecializedILi1ELi1ELi32ELb0ELb0EEEJSG_NS5_IJNSV_ISE_SB_EES1K_EEESH_NS5_IJlSB_lEEESH_S1M_NS1F_6fusion15FusionCallbacksIS1J_NS1N_17LinearCombinationISH_fSH_fLNS_15FloatRoundStyleE2EEESG_S1L_JEEENS4_5SM1004TMEM4LOAD26SM100_TMEM_LOAD_16dp32b32xES12_NS13_IS15_S17_NSV_INS5_IJS18_SE_EEENS5_IJSE_SB_EEEEEEENS4_39AutoVectorizingCopyWithAssumedAlignmentILi128EEENS4_14SM90_TMA_STOREES20_S22_S22_EEEvvEEEEvNT_6ParamsE,"",@"SHT_CUDA_INFO"
	.sectionflags	@""
	.align	4


	//----- nvinfo : EIATTR_CUDA_API_VERSION
	.align		4
        /*0000*/ 	.byte	0x04, 0x37
        /*0002*/ 	.short	(.L_31 - .L_30)
.L_30:
        /*0004*/ 	.word	0x00000082


	//----- nvinfo : EIATTR_KPARAM_INFO
	.align		4
.L_31:
        /*0008*/ 	.byte	0x04, 0x17
        /*000a*/ 	.short	(.L_33 - .L_32)
.L_32:
        /*000c*/ 	.word	0x00000000
        /*0010*/ 	.short	0x0000
        /*0012*/ 	.short	0x0000
        /*0014*/ 	.byte	0x00, 0xf0, 0x01, 0x20


	//----- nvinfo : EIATTR_AT_ENTRY_FRAGMENTS
	.align		4
.L_33:
        /*0018*/ 	.byte	0x04, 0x4f
        /*001a*/ 	.short	(.L_35 - .L_34)


	//   ....[0]....
.L_34:
        /*001c*/ 	.word	0x00000006


	//----- nvinfo : EIATTR_RESERVED_SMEM_USED
	.align		4
.L_35:
        /*0020*/ 	.byte	0x01, 0x41
	.zero		2


	//----- nvinfo : EIATTR_SPARSE_MMA_MASK
	.align		4
        /*0024*/ 	.byte	0x03, 0x50
        /*0026*/ 	.short	0x0000


	//----- nvinfo : EIATTR_TCGEN05_1CTA_USED
	.align		4
        /*0028*/ 	.byte	0x01, 0x51
	.zero		2


	//----- nvinfo : EIATTR_MAXREG_COUNT
	.align		4
        /*002c*/ 	.byte	0x03, 0x1b
        /*002e*/ 	.short	0x00ff


	//----- nvinfo : EIATTR_NUM_BARRIERS
	.align		4
        /*0030*/ 	.byte	0x02, 0x4c
        /*0032*/ 	.byte	0x07
	.zero		1


	//----- nvinfo : EIATTR_EXTERNS
	.align		4
        /*0034*/ 	.byte	0x04, 0x0f
        /*0036*/ 	.short	(.L_37 - .L_36)


	//   ....[0]....
	.align		4
.L_36:
        /*0038*/ 	.word	index@(__assertfail)


	//----- nvinfo : EIATTR_MERCURY_ISA_VERSION
	.align		4
.L_37:
        /*003c*/ 	.byte	0x03, 0x5f
        /*003e*/ 	.short	0x0101


	//----- nvinfo : EIATTR_INT_WARP_WIDE_INSTR_OFFSETS
	.align		4
        /*0040*/ 	.byte	0x04, 0x31
        /*0042*/ 	.short	(.L_39 - .L_38)


	//   ....[0]....
.L_38:
        /*0044*/ 	.word	0x00001eb0


	//   ....[1]....
        /*0048*/ 	.word	0x00003e50


	//   ....[2]....
        /*004c*/ 	.word	0x00003e70


	//   ....[3]....
        /*0050*/ 	.word	0x00003ea0


	//   ....[4]....
        /*0054*/ 	.word	0x000048b0


	//   ....[5]....
        /*0058*/ 	.word	0x000049a0


	//----- nvinfo : EIATTR_COOP_GROUP_MASK_REGIDS
	.align		4
.L_39:
        /*005c*/ 	.byte	0x04, 0x29
        /*005e*/ 	.short	(.L_41 - .L_40)


	//   ....[0]....
.L_40:
        /*0060*/ 	.word	0xffffffff


	//   ....[1]....
        /*0064*/ 	.word	0xffffffff


	//   ....[2]....
        /*0068*/ 	.word	0xffffffff


	//   ....[3]....
        /*006c*/ 	.word	0xffffffff


	//   ....[4]....
        /*0070*/ 	.word	0xffffffff


	//   ....[5]....
        /*0074*/ 	.word	0xffffffff


	//   ....[6]....
        /*0078*/ 	.word	0xffffffff


	//   ....[7]....
        /*007c*/ 	.word	0xffffffff


	//   ....[8]....
        /*0080*/ 	.word	0xffffffff


	//   ....[9]....
        /*0084*/ 	.word	0xffffffff


	//   ....[10]....
        /*0088*/ 	.word	0xffffffff


	//   ....[11]....
        /*008c*/ 	.word	0xffffffff


	//   ....[12]....
        /*0090*/ 	.word	0xffffffff


	//----- nvinfo : EIATTR_COOP_GROUP_INSTR_OFFSETS
	.align		4
.L_41:
        /*0094*/ 	.byte	0x04, 0x28
        /*0096*/ 	.short	(.L_43 - .L_42)


	//   ....[0]....
.L_42:
        /*0098*/ 	.word	0x00000090


	//   ....[1]....
        /*009c*/ 	.word	0x000004d0


	//   ....[2]....
        /*00a0*/ 	.word	0x00000790


	//   ....[3]....
        /*00a4*/ 	.word	0x000008d0


	//   ....[4]....
        /*00a8*/ 	.word	0x000009d0


	//   ....[5]....
        /*00ac*/ 	.word	0x00000b40


	//   ....[6]....
        /*00b0*/ 	.word	0x00000ce0


	//   ....[7]....
        /*00b4*/ 	.word	0x00001d90


	//   ....[8]....
        /*00b8*/ 	.word	0x00003080


	//   ....[9]....
        /*00bc*/ 	.word	0x00003290


	//   ....[10]....
        /*00c0*/ 	.word	0x000032c0


	//   ....[11]....
        /*00c4*/ 	.word	0x00003d30


	//   ....[12]....
        /*00c8*/ 	.word	0x00003f60


	//----- nvinfo : EIATTR_VRC_CTA_INIT_COUNT
	.align		4
.L_43:
        /*00cc*/ 	.byte	0x02, 0x4a
        /*00ce*/ 	.byte	0x80
	.zero		1


	//----- nvinfo : EIATTR_SYSCALL_OFFSETS
	.align		4
        /*00d0*/ 	.byte	0x04, 0x46
        /*00d2*/ 	.short	(.L_45 - .L_44)


	//   ....[0]....
.L_44:
        /*00d4*/ 	.word	0x000053c0


	//   ....[1]....
        /*00d8*/ 	.word	0x00005500


	//   ....[2]....
        /*00dc*/ 	.word	0x00005c60


	//----- nvinfo : EIATTR_MBARRIER_INSTR_OFFSETS
	.align		4
.L_45:
        /*00e0*/ 	.byte	0x04, 0x39
        /*00e2*/ 	.short	(.L_47 - .L_46)


	//   ....[0]....
.L_46:
        /*00e4*/ 	.word	0x000005d0
        /*00e8*/ 	.word	0x000000ff
        /*00ec*/ 	.word	0x00000000
        /*00f0*/ 	.short	0x0100
        /*00f2*/ 	.byte	0x05
	.zero		1


	//   ....[1]....
        /*00f4*/ 	.word	0x000005e0
        /*00f8*/ 	.word	0x000000ff
        /*00fc*/ 	.word	0x00000068
        /*0100*/ 	.short	0x0100
        /*0102*/ 	.byte	0x05
	.zero		1


	//   ....[2]....
        /*0104*/ 	.word	0x000005f0
        /*0108*/ 	.word	0x000000ff
        /*010c*/ 	.word	0x00000008
        /*0110*/ 	.short	0x0100
        /*0112*/ 	.byte	0x05
	.zero		1


	//   ....[3]....
        /*0114*/ 	.word	0x00000600
        /*0118*/ 	.word	0x000000ff
        /*011c*/ 	.word	0x00000070
        /*0120*/ 	.short	0x0100
        /*0122*/ 	.byte	0x05
	.zero		1


	//   ....[4]....
        /*0124*/ 	.word	0x00000610
        /*0128*/ 	.word	0x000000ff
        /*012c*/ 	.word	0x00000010
        /*0130*/ 	.short	0x0100
        /*0132*/ 	.byte	0x05
	.zero		1


	//   ....[5]....
        /*0134*/ 	.word	0x00000620
        /*0138*/ 	.word	0x000000ff
        /*013c*/ 	.word	0x00000078
        /*0140*/ 	.short	0x0100
        /*0142*/ 	.byte	0x05
	.zero		1


	//   ....[6]....
        /*0144*/ 	.word	0x00000630
        /*0148*/ 	.word	0x000000ff
        /*014c*/ 	.word	0x00000018
        /*0150*/ 	.short	0x0100
        /*0152*/ 	.byte	0x05
	.zero		1


	//   ....[7]....
        /*0154*/ 	.word	0x00000640
        /*0158*/ 	.word	0x000000ff
        /*015c*/ 	.word	0x00000080
        /*0160*/ 	.short	0x0100
        /*0162*/ 	.byte	0x05
	.zero		1


	//   ....[8]....
        /*0164*/ 	.word	0x00000650
        /*0168*/ 	.word	0x000000ff
        /*016c*/ 	.word	0x00000020
        /*0170*/ 	.short	0x0100
        /*0172*/ 	.byte	0x05
	.zero		1


	//   ....[9]....
        /*0174*/ 	.word	0x00000660
        /*0178*/ 	.word	0x000000ff
        /*017c*/ 	.word	0x00000088
        /*0180*/ 	.short	0x0100
        /*0182*/ 	.byte	0x05
	.zero		1


	//   ....[10]....
        /*0184*/ 	.word	0x00000670
        /*0188*/ 	.word	0x000000ff
        /*018c*/ 	.word	0x00000028
        /*0190*/ 	.short	0x0100
        /*0192*/ 	.byte	0x05
	.zero		1


	//   ....[11]....
        /*0194*/ 	.word	0x00000680
        /*0198*/ 	.word	0x000000ff
        /*019c*/ 	.word	0x00000090
        /*01a0*/ 	.short	0x0100
        /*01a2*/ 	.byte	0x05
	.zero		1


	//   ....[12]....
        /*01a4*/ 	.word	0x00000690
        /*01a8*/ 	.word	0x000000ff
        /*01ac*/ 	.word	0x00000030
        /*01b0*/ 	.short	0x0100
        /*01b2*/ 	.byte	0x05
	.zero		1


	//   ....[13]....
        /*01b4*/ 	.word	0x000006a0
        /*01b8*/ 	.word	0x000000ff
        /*01bc*/ 	.word	0x00000098
        /*01c0*/ 	.short	0x0100
        /*01c2*/ 	.byte	0x05
	.zero		1


	//   ....[14]....
        /*01c4*/ 	.word	0x000006b0
        /*01c8*/ 	.word	0x000000ff
        /*01cc*/ 	.word	0x00000038
        /*01d0*/ 	.short	0x0100
        /*01d2*/ 	.byte	0x05
	.zero		1


	//   ....[15]....
        /*01d4*/ 	.word	0x000006c0
        /*01d8*/ 	.word	0x000000ff
        /*01dc*/ 	.word	0x000000a0
        /*01e0*/ 	.short	0x0100
        /*01e2*/ 	.byte	0x05
	.zero		1


	//   ....[16]....
        /*01e4*/ 	.word	0x000006d0
        /*01e8*/ 	.word	0x000000ff
        /*01ec*/ 	.word	0x00000040
        /*01f0*/ 	.short	0x0100
        /*01f2*/ 	.byte	0x05
	.zero		1


	//   ....[17]....
        /*01f4*/ 	.word	0x000006e0
        /*01f8*/ 	.word	0x000000ff
        /*01fc*/ 	.word	0x000000a8
        /*0200*/ 	.short	0x0100
        /*0202*/ 	.byte	0x05
	.zero		1


	//   ....[18]....
        /*0204*/ 	.word	0x000006f0
        /*0208*/ 	.word	0x000000ff
        /*020c*/ 	.word	0x00000048
        /*0210*/ 	.short	0x0100
        /*0212*/ 	.byte	0x05
	.zero		1


	//   ....[19]....
        /*0214*/ 	.word	0x00000700
        /*0218*/ 	.word	0x000000ff
        /*021c*/ 	.word	0x000000b0
        /*0220*/ 	.short	0x0100
        /*0222*/ 	.byte	0x05
	.zero		1


	//   ....[20]....
        /*0224*/ 	.word	0x00000710
        /*0228*/ 	.word	0x000000ff
        /*022c*/ 	.word	0x00000050
        /*0230*/ 	.short	0x0100
        /*0232*/ 	.byte	0x05
	.zero		1


	//   ....[21]....
        /*0234*/ 	.word	0x00000720
        /*0238*/ 	.word	0x000000ff
        /*023c*/ 	.word	0x000000b8
        /*0240*/ 	.short	0x0100
        /*0242*/ 	.byte	0x05
	.zero		1


	//   ....[22]....
        /*0244*/ 	.word	0x00000730
        /*0248*/ 	.word	0x000000ff
        /*024c*/ 	.word	0x00000058
        /*0250*/ 	.short	0x0100
        /*0252*/ 	.byte	0x05
	.zero		1


	//   ....[23]....
        /*0254*/ 	.word	0x00000740
        /*0258*/ 	.word	0x000000ff
        /*025c*/ 	.word	0x000000c0
        /*0260*/ 	.short	0x0100
        /*0262*/ 	.byte	0x05
	.zero		1


	//   ....[24]....
        /*0264*/ 	.word	0x00000750
        /*0268*/ 	.word	0x000000ff
        /*026c*/ 	.word	0x00000060
        /*0270*/ 	.short	0x0100
        /*0272*/ 	.byte	0x05
	.zero		1


	//   ....[25]....
        /*0274*/ 	.word	0x00000760
        /*0278*/ 	.word	0x000000ff
        /*027c*/ 	.word	0x000000c8
        /*0280*/ 	.short	0x0100
        /*0282*/ 	.byte	0x05
	.zero		1


	//   ....[26]....
        /*0284*/ 	.word	0x000008a0
        /*0288*/ 	.word	0x000000ff
        /*028c*/ 	.word	0x000000d0
        /*0290*/ 	.short	0x0100
        /*0292*/ 	.byte	0x06
	.zero		1


	//   ....[27]....
        /*0294*/ 	.word	0x000008b0
        /*0298*/ 	.word	0x000000ff
        /*029c*/ 	.word	0x000000d8
        /*02a0*/ 	.short	0x0100
        /*02a2*/ 	.byte	0x06
	.zero		1


	//   ....[28]....
        /*02a4*/ 	.word	0x000009a0
        /*02a8*/ 	.word	0x000000ff
        /*02ac*/ 	.word	0x000000e0
        /*02b0*/ 	.short	0x0100
        /*02b2*/ 	.byte	0x05
	.zero		1


	//   ....[29]....
        /*02b4*/ 	.word	0x000009b0
        /*02b8*/ 	.word	0x000000ff
        /*02bc*/ 	.word	0x000000e8
        /*02c0*/ 	.short	0x0100
        /*02c2*/ 	.byte	0x05
	.zero		1


	//   ....[30]....
        /*02c4*/ 	.word	0x00000af0
        /*02c8*/ 	.word	0x000000ff
        /*02cc*/ 	.word	0x000000f0
        /*02d0*/ 	.short	0x0100
        /*02d2*/ 	.byte	0x05
	.zero		1


	//   ....[31]....
        /*02d4*/ 	.word	0x00000b00
        /*02d8*/ 	.word	0x000000ff
        /*02dc*/ 	.word	0x00000100
        /*02e0*/ 	.short	0x0100
        /*02e2*/ 	.byte	0x05
	.zero		1


	//   ....[32]....
        /*02e4*/ 	.word	0x00000b10
        /*02e8*/ 	.word	0x000000ff
        /*02ec*/ 	.word	0x000000f8
        /*02f0*/ 	.short	0x0100
        /*02f2*/ 	.byte	0x05
	.zero		1


	//   ....[33]....
        /*02f4*/ 	.word	0x00000b20
        /*02f8*/ 	.word	0x000000ff
        /*02fc*/ 	.word	0x00000108
        /*0300*/ 	.short	0x0100
        /*0302*/ 	.byte	0x05
	.zero		1


	//   ....[34]....
        /*0304*/ 	.word	0x00000c50
        /*0308*/ 	.word	0x000000ff
        /*030c*/ 	.word	0x00000110
        /*0310*/ 	.short	0x0100
        /*0312*/ 	.byte	0x06
	.zero		1


	//   ....[35]....
        /*0314*/ 	.word	0x00000c60
        /*0318*/ 	.word	0x000000ff
        /*031c*/ 	.word	0x00000130
        /*0320*/ 	.short	0x0100
        /*0322*/ 	.byte	0x06
	.zero		1


	//   ....[36]....
        /*0324*/ 	.word	0x00000c70
        /*0328*/ 	.word	0x000000ff
        /*032c*/ 	.word	0x00000118
        /*0330*/ 	.short	0x0100
        /*0332*/ 	.byte	0x06
	.zero		1


	//   ....[37]....
        /*0334*/ 	.word	0x00000c80
        /*0338*/ 	.word	0x000000ff
        /*033c*/ 	.word	0x00000138
        /*0340*/ 	.short	0x0100
        /*0342*/ 	.byte	0x06
	.zero		1


	//   ....[38]....
        /*0344*/ 	.word	0x00000c90
        /*0348*/ 	.word	0x000000ff
        /*034c*/ 	.word	0x00000120
        /*0350*/ 	.short	0x0100
        /*0352*/ 	.byte	0x06
	.zero		1


	//   ....[39]....
        /*0354*/ 	.word	0x00000ca0
        /*0358*/ 	.word	0x000000ff
        /*035c*/ 	.word	0x00000140
        /*0360*/ 	.short	0x0100
        /*0362*/ 	.byte	0x06
	.zero		1


	//   ....[40]....
        /*0364*/ 	.word	0x00000cb0
        /*0368*/ 	.word	0x000000ff
        /*036c*/ 	.word	0x00000128
        /*0370*/ 	.short	0x0100
        /*0372*/ 	.byte	0x06
	.zero		1


	//   ....[41]....
        /*0374*/ 	.word	0x00000cc0
        /*0378*/ 	.word	0x000000ff
        /*037c*/ 	.word	0x00000148
        /*0380*/ 	.short	0x0100
        /*0382*/ 	.byte	0x06
	.zero		1


	//   ....[42]....
        /*0384*/ 	.word	0x00000db0
        /*0388*/ 	.word	0x000000ff
        /*038c*/ 	.word	0x00000150
        /*0390*/ 	.short	0x0100
        /*0392*/ 	.byte	0x05
	.zero		1


	//   ....[43]....
        /*0394*/ 	.word	0x00000dc0
        /*0398*/ 	.word	0x000000ff
        /*039c*/ 	.word	0x00000160
        /*03a0*/ 	.short	0x0100
        /*03a2*/ 	.byte	0x05
	.zero		1


	//   ....[44]....
        /*03a4*/ 	.word	0x00000dd0
        /*03a8*/ 	.word	0x000000ff
        /*03ac*/ 	.word	0x00000158
        /*03b0*/ 	.short	0x0100
        /*03b2*/ 	.byte	0x05
	.zero		1


	//   ....[45]....
        /*03b4*/ 	.word	0x00000de0
        /*03b8*/ 	.word	0x000000ff
        /*03bc*/ 	.word	0x00000168
        /*03c0*/ 	.short	0x0100
        /*03c2*/ 	.byte	0x05
	.zero		1


	//   ....[46]....
        /*03c4*/ 	.word	0x000016b0
        /*03c8*/ 	.word	0x00000003
        /*03cc*/ 	.word	0x00000160
        /*03d0*/ 	.short	0x010a
        /*03d2*/ 	.byte	0xff
	.zero		1


	//   ....[47]....
        /*03d4*/ 	.word	0x000016e0
        /*03d8*/ 	.word	0x00000003
        /*03dc*/ 	.word	0x00000150
        /*03e0*/ 	.short	0x0101
        /*03e2*/ 	.byte	0xff
	.zero		1


	//   ....[48]....
        /*03e4*/ 	.word	0x000017b0
        /*03e8*/ 	.word	0x000000ff
        /*03ec*/ 	.word	0x00000068
        /*03f0*/ 	.short	0x010a
        /*03f2*/ 	.byte	0x08
	.zero		1


	//   ....[49]....
        /*03f4*/ 	.word	0x00001850
        /*03f8*/ 	.word	0x000000ff
        /*03fc*/ 	.word	0x00000068
        /*0400*/ 	.short	0x010a
        /*0402*/ 	.byte	0x21
	.zero		1


	//   ....[50]....
        /*0404*/ 	.word	0x000019b0
        /*0408*/ 	.word	0x000000ff
        /*040c*/ 	.word	0x00000068
        /*0410*/ 	.short	0x010a
        /*0412*/ 	.byte	0x08
	.zero		1


	//   ....[51]....
        /*0414*/ 	.word	0x00001aa0
        /*0418*/ 	.word	0x000000ff
        /*041c*/ 	.word	0x000000e8
        /*0420*/ 	.short	0x0101
        /*0422*/ 	.byte	0x04
	.zero		1


	//   ....[52]....
        /*0424*/ 	.word	0x00001ac0
        /*0428*/ 	.word	0x000000ff
        /*042c*/ 	.word	0x00000068
        /*0430*/ 	.short	0x010a
        /*0432*/ 	.byte	0x08
	.zero		1


	//   ....[53]....
        /*0434*/ 	.word	0x00001b40
        /*0438*/ 	.word	0x000000ff
        /*043c*/ 	.word	0x00000068
        /*0440*/ 	.short	0x010a
        /*0442*/ 	.byte	0x11
	.zero		1


	//   ....[54]....
        /*0444*/ 	.word	0x00001ca0
        /*0448*/ 	.word	0x000000ff
        /*044c*/ 	.word	0x00000068
        /*0450*/ 	.short	0x010a
        /*0452*/ 	.byte	0x08
	.zero		1


	//   ....[55]....
        /*0454*/ 	.word	0x00001dc0
        /*0458*/ 	.word	0x00000002
        /*045c*/ 	.word	0x000000f0
        /*0460*/ 	.short	0x010a
        /*0462*/ 	.byte	0xff
	.zero		1


	//   ....[56]....
        /*0464*/ 	.word	0x00001e80
        /*0468*/ 	.word	0x00000002
        /*046c*/ 	.word	0x00000000
        /*0470*/ 	.short	0x0101
        /*0472*/ 	.byte	0xff
	.zero		1


	//   ....[57]....
        /*0474*/ 	.word	0x000023e0
        /*0478*/ 	.word	0x000000ff
        /*047c*/ 	.word	0x00000000
        /*0480*/ 	.short	0x010a
        /*0482*/ 	.byte	0x05
	.zero		1


	//   ....[58]....
        /*0484*/ 	.word	0x00002470
        /*0488*/ 	.word	0x000000ff
        /*048c*/ 	.word	0x00000000
        /*0490*/ 	.short	0x010a
        /*0492*/ 	.byte	0x05
	.zero		1


	//   ....[59]....
        /*0494*/ 	.word	0x00002500
        /*0498*/ 	.word	0x000000ff
        /*049c*/ 	.word	0x00000000
        /*04a0*/ 	.short	0x010a
        /*04a2*/ 	.byte	0x05
	.zero		1


	//   ....[60]....
        /*04a4*/ 	.word	0x00002590
        /*04a8*/ 	.word	0x000000ff
        /*04ac*/ 	.word	0x00000000
        /*04b0*/ 	.short	0x010a
        /*04b2*/ 	.byte	0x05
	.zero		1


	//   ....[61]....
        /*04b4*/ 	.word	0x00002620
        /*04b8*/ 	.word	0x000000ff
        /*04bc*/ 	.word	0x00000000
        /*04c0*/ 	.short	0x010a
        /*04c2*/ 	.byte	0x05
	.zero		1


	//   ....[62]....
        /*04c4*/ 	.word	0x000026b0
        /*04c8*/ 	.word	0x000000ff
        /*04cc*/ 	.word	0x00000000
        /*04d0*/ 	.short	0x010a
        /*04d2*/ 	.byte	0x05
	.zero		1


	//   ....[63]....
        /*04d4*/ 	.word	0x00002740
        /*04d8*/ 	.word	0x000000ff
        /*04dc*/ 	.word	0x00000000
        /*04e0*/ 	.short	0x010a
        /*04e2*/ 	.byte	0x05
	.zero		1


	//   ....[64]....
        /*04e4*/ 	.word	0x000027d0
        /*04e8*/ 	.word	0x000000ff
        /*04ec*/ 	.word	0x00000000
        /*04f0*/ 	.short	0x010a
        /*04f2*/ 	.byte	0x05
	.zero		1


	//   ....[65]....
        /*04f4*/ 	.word	0x00002860
        /*04f8*/ 	.word	0x000000ff
        /*04fc*/ 	.word	0x00000000
        /*0500*/ 	.short	0x010a
        /*0502*/ 	.byte	0x05
	.zero		1


	//   ....[66]....
        /*0504*/ 	.word	0x000028f0
        /*0508*/ 	.word	0x000000ff
        /*050c*/ 	.word	0x00000000
        /*0510*/ 	.short	0x010a
        /*0512*/ 	.byte	0x05
	.zero		1


	//   ....[67]....
        /*0514*/ 	.word	0x00002980
        /*0518*/ 	.word	0x000000ff
        /*051c*/ 	.word	0x00000000
        /*0520*/ 	.short	0x010a
        /*0522*/ 	.byte	0x05
	.zero		1


	//   ....[68]....
        /*0524*/ 	.word	0x00002a10
        /*0528*/ 	.word	0x000000ff
        /*052c*/ 	.word	0x00000000
        /*0530*/ 	.short	0x010a
        /*0532*/ 	.byte	0x05
	.zero		1


	//   ....[69]....
        /*0534*/ 	.word	0x00002ab0
        /*0538*/ 	.word	0x00000000
        /*053c*/ 	.word	0x00000000
        /*0540*/ 	.short	0x010a
        /*0542*/ 	.byte	0xff
	.zero		1


	//   ....[70]....
        /*0544*/ 	.word	0x00002bd0
        /*0548*/ 	.word	0x00000000
        /*054c*/ 	.word	0x00000150
        /*0550*/ 	.short	0x010a
        /*0552*/ 	.byte	0xff
	.zero		1


	//   ....[71]....
        /*0554*/ 	.word	0x00002c30
        /*0558*/ 	.word	0x00000004
        /*055c*/ 	.word	0x00000000
        /*0560*/ 	.short	0x0101
        /*0562*/ 	.byte	0xff
	.zero		1


	//   ....[72]....
        /*0564*/ 	.word	0x00002c50
        /*0568*/ 	.word	0x000000ff
        /*056c*/ 	.word	0x00000100
        /*0570*/ 	.short	0x010a
        /*0572*/ 	.byte	0x05
	.zero		1


	//   ....[73]....
        /*0574*/ 	.word	0x00002d70
        /*0578*/ 	.word	0x00000000
        /*057c*/ 	.word	0x000000f0
        /*0580*/ 	.short	0x010a
        /*0582*/ 	.byte	0xff
	.zero		1


	//   ....[74]....
        /*0584*/ 	.word	0x00002e80
        /*0588*/ 	.word	0x00000000
        /*058c*/ 	.word	0x00000000
        /*0590*/ 	.short	0x0101
        /*0592*/ 	.byte	0xff
	.zero		1


	//   ....[75]....
        /*0594*/ 	.word	0x00002f10
        /*0598*/ 	.word	0x000000ff
        /*059c*/ 	.word	0x00000100
        /*05a0*/ 	.short	0x0106
        /*05a2*/ 	.byte	0x05
	.zero		1


	//   ....[76]....
        /*05a4*/ 	.word	0x00002f30
        /*05a8*/ 	.word	0x000000ff
        /*05ac*/ 	.word	0x00000100
        /*05b0*/ 	.short	0x010a
        /*05b2*/ 	.byte	0x05
	.zero		1


	//   ....[77]....
        /*05b4*/ 	.word	0x00002fc0
        /*05b8*/ 	.word	0x000000ff
        /*05bc*/ 	.word	0x00000100
        /*05c0*/ 	.short	0x0106
        /*05c2*/ 	.byte	0x04
	.zero		1


	//   ....[78]....
        /*05c4*/ 	.word	0x00003000
        /*05c8*/ 	.word	0x00000000
        /*05cc*/ 	.word	0x00000100
        /*05d0*/ 	.short	0x010a
        /*05d2*/ 	.byte	0xff
	.zero		1


	//   ....[79]....
        /*05d4*/ 	.word	0x00003520
        /*05d8*/ 	.word	0x00000000
        /*05dc*/ 	.word	0x000000f0
        /*05e0*/ 	.short	0x010a
        /*05e2*/ 	.byte	0xff
	.zero		1


	//   ....[80]....
        /*05e4*/ 	.word	0x00003620
        /*05e8*/ 	.word	0x00000003
        /*05ec*/ 	.word	0x00000000
        /*05f0*/ 	.short	0x0101
        /*05f2*/ 	.byte	0xff
	.zero		1


	//   ....[81]....
        /*05f4*/ 	.word	0x00003630
        /*05f8*/ 	.word	0x000000ff
        /*05fc*/ 	.word	0x00000000
        /*0600*/ 	.short	0x010a
        /*0602*/ 	.byte	0x06
	.zero		1


	//   ....[82]....
        /*0604*/ 	.word	0x000036b0
        /*0608*/ 	.word	0x000000ff
        /*060c*/ 	.word	0x00000130
        /*0610*/ 	.short	0x010a
        /*0612*/ 	.byte	0x07
	.zero		1


	//   ....[83]....
        /*0614*/ 	.word	0x00003790
        /*0618*/ 	.word	0x000000ff
        /*061c*/ 	.word	0x00000000
        /*0620*/ 	.short	0x010a
        /*0622*/ 	.byte	0x06
	.zero		1


	//   ....[84]....
        /*0624*/ 	.word	0x000038c0
        /*0628*/ 	.word	0x000000ff
        /*062c*/ 	.word	0x00000000
        /*0630*/ 	.short	0x010a
        /*0632*/ 	.byte	0x1a
	.zero		1


	//   ....[85]....
        /*0634*/ 	.word	0x00003b60
        /*0638*/ 	.word	0x000000ff
        /*063c*/ 	.word	0x00000000
        /*0640*/ 	.short	0x010a
        /*0642*/ 	.byte	0x06
	.zero		1


	//   ....[86]....
        /*0644*/ 	.word	0x00003bf0
        /*0648*/ 	.word	0x000000ff
        /*064c*/ 	.word	0x00000000
        /*0650*/ 	.short	0x010a
        /*0652*/ 	.byte	0x06
	.zero		1


	//   ....[87]....
        /*0654*/ 	.word	0x00003c80
        /*0658*/ 	.word	0x000000ff
        /*065c*/ 	.word	0x00000000
        /*0660*/ 	.short	0x010a
        /*0662*/ 	.byte	0x06
	.zero		1


	//   ....[88]....
        /*0664*/ 	.word	0x00003d10
        /*0668*/ 	.word	0x000000ff
        /*066c*/ 	.word	0x00000000
        /*0670*/ 	.short	0x010a
        /*0672*/ 	.byte	0x07
	.zero		1


	//   ....[89]....
        /*0674*/ 	.word	0x00004150
        /*0678*/ 	.word	0x00000000
        /*067c*/ 	.word	0x000000f0
        /*0680*/ 	.short	0x010a
        /*0682*/ 	.byte	0xff
	.zero		1


	//   ....[90]....
        /*0684*/ 	.word	0x00004240
        /*0688*/ 	.word	0x00000000
        /*068c*/ 	.word	0x00000000
        /*0690*/ 	.short	0x0101
        /*0692*/ 	.byte	0xff
	.zero		1


	//   ....[91]....
        /*0694*/ 	.word	0x00004560
        /*0698*/ 	.word	0x000000ff
        /*069c*/ 	.word	0x000000e8
        /*06a0*/ 	.short	0x010a
        /*06a2*/ 	.byte	0x06
	.zero		1


	//   ....[92]....
        /*06a4*/ 	.word	0x000046e0
        /*06a8*/ 	.word	0x000000ff
        /*06ac*/ 	.word	0x000000d8
        /*06b0*/ 	.short	0x010a
        /*06b2*/ 	.byte	0x06
	.zero		1


	//   ....[93]....
        /*06b4*/ 	.word	0x00004a10
        /*06b8*/ 	.word	0x000000ff
        /*06bc*/ 	.word	0x000000d0
        /*06c0*/ 	.short	0x010b
        /*06c2*/ 	.byte	0x06
	.zero		1


	//   ....[94]....
        /*06c4*/ 	.word	0x00004a30
        /*06c8*/ 	.word	0x000000ff
        /*06cc*/ 	.word	0x00000000
        /*06d0*/ 	.short	0x0101
        /*06d2*/ 	.byte	0x25
	.zero		1


	//   ....[95]....
        /*06d4*/ 	.word	0x00004a70
        /*06d8*/ 	.word	0x00000000
        /*06dc*/ 	.word	0x000000d8
        /*06e0*/ 	.short	0x010a
        /*06e2*/ 	.byte	0xff
	.zero		1


	//   ....[96]....
        /*06e4*/ 	.word	0x00004dd0
        /*06e8*/ 	.word	0x00000000
        /*06ec*/ 	.word	0x000000f0
        /*06f0*/ 	.short	0x010a
        /*06f2*/ 	.byte	0xff
	.zero		1


	//   ....[97]....
        /*06f4*/ 	.word	0x00004ee0
        /*06f8*/ 	.word	0x00000000
        /*06fc*/ 	.word	0x00000000
        /*0700*/ 	.short	0x0101
        /*0702*/ 	.byte	0xff
	.zero		1


	//   ....[98]....
        /*0704*/ 	.word	0x00005890
        /*0708*/ 	.word	0x000000ff
        /*070c*/ 	.word	0x000000d0
        /*0710*/ 	.short	0x010a
        /*0712*/ 	.byte	0x2b
	.zero		1


	//   ....[99]....
        /*0714*/ 	.word	0x000058b0
        /*0718*/ 	.word	0x0000005c
        /*071c*/ 	.word	0x00000110
        /*0720*/ 	.short	0x010a
        /*0722*/ 	.byte	0xff
	.zero		1


	//   ....[100]....
        /*0724*/ 	.word	0x00005a00
        /*0728*/ 	.word	0x000000ff
        /*072c*/ 	.word	0x000000d0
        /*0730*/ 	.short	0x010a
        /*0732*/ 	.byte	0x2b
	.zero		1


	//   ....[101]....
        /*0734*/ 	.word	0x00005ae0
        /*0738*/ 	.word	0x000000ff
        /*073c*/ 	.word	0x00000000
        /*0740*/ 	.short	0x0101
        /*0742*/ 	.byte	0x04
	.zero		1


	//   ....[102]....
        /*0744*/ 	.word	0x00005b40
        /*0748*/ 	.word	0x0000005c
        /*074c*/ 	.word	0x00000110
        /*0750*/ 	.short	0x010a
        /*0752*/ 	.byte	0xff
	.zero		1


	//   ....[103]....
        /*0754*/ 	.word	0x00005f10
        /*0758*/ 	.word	0x000000ff
        /*075c*/ 	.word	0x00000000
        /*0760*/ 	.short	0x0101
        /*0762*/ 	.byte	0x05
	.zero		1


	//   ....[104]....
        /*0764*/ 	.word	0x000067a0
        /*0768*/ 	.word	0x00000003
        /*076c*/ 	.word	0x00000160
        /*0770*/ 	.short	0x010a
        /*0772*/ 	.byte	0xff
	.zero		1


	//   ....[105]....
        /*0774*/ 	.word	0x00006800
        /*0778*/ 	.word	0x00000002
        /*077c*/ 	.word	0x00000068
        /*0780*/ 	.short	0x010a
        /*0782*/ 	.byte	0xff
	.zero		1


	//   ....[106]....
        /*0784*/ 	.word	0x00006860
        /*0788*/ 	.word	0x00000002
        /*078c*/ 	.word	0x00000068
        /*0790*/ 	.short	0x010a
        /*0792*/ 	.byte	0xff
	.zero		1


	//   ....[107]....
        /*0794*/ 	.word	0x000068b0
        /*0798*/ 	.word	0x00000002
        /*079c*/ 	.word	0x000000f0
        /*07a0*/ 	.short	0x010a
        /*07a2*/ 	.byte	0xff
	.zero		1


	//   ....[108]....
        /*07a4*/ 	.word	0x00006910
        /*07a8*/ 	.word	0x00000000
        /*07ac*/ 	.word	0x00000000
        /*07b0*/ 	.short	0x010a
        /*07b2*/ 	.byte	0xff
	.zero		1


	//   ....[109]....
        /*07b4*/ 	.word	0x00006970
        /*07b8*/ 	.word	0x00000000
        /*07bc*/ 	.word	0x00000000
        /*07c0*/ 	.short	0x010a
        /*07c2*/ 	.byte	0xff
	.zero		1


	//   ....[110]....
        /*07c4*/ 	.word	0x000069d0
        /*07c8*/ 	.word	0x00000000
        /*07cc*/ 	.word	0x00000000
        /*07d0*/ 	.short	0x010a
        /*07d2*/ 	.byte	0xff
	.zero		1


	//   ....[111]....
        /*07d4*/ 	.word	0x00006a30
        /*07d8*/ 	.word	0x00000000
        /*07dc*/ 	.word	0x00000000
        /*07e0*/ 	.short	0x010a
        /*07e2*/ 	.byte	0xff
	.zero		1


	//   ....[112]....
        /*07e4*/ 	.word	0x00006a90
        /*07e8*/ 	.word	0x00000000
        /*07ec*/ 	.word	0x00000000
        /*07f0*/ 	.short	0x010a
        /*07f2*/ 	.byte	0xff
	.zero		1


	//   ....[113]....
        /*07f4*/ 	.word	0x00006af0
        /*07f8*/ 	.word	0x00000000
        /*07fc*/ 	.word	0x00000000
        /*0800*/ 	.short	0x010a
        /*0802*/ 	.byte	0xff
	.zero		1


	//   ....[114]....
        /*0804*/ 	.word	0x00006b50
        /*0808*/ 	.word	0x00000000
        /*080c*/ 	.word	0x00000000
        /*0810*/ 	.short	0x010a
        /*0812*/ 	.byte	0xff
	.zero		1


	//   ....[115]....
        /*0814*/ 	.word	0x00006bb0
        /*0818*/ 	.word	0x00000000
        /*081c*/ 	.word	0x00000000
        /*0820*/ 	.short	0x010a
        /*0822*/ 	.byte	0xff
	.zero		1


	//   ....[116]....
        /*0824*/ 	.word	0x00006c10
        /*0828*/ 	.word	0x00000000
        /*082c*/ 	.word	0x00000000
        /*0830*/ 	.short	0x010a
        /*0832*/ 	.byte	0xff
	.zero		1


	//   ....[117]....
        /*0834*/ 	.word	0x00006c70
        /*0838*/ 	.word	0x00000000
        /*083c*/ 	.word	0x00000000
        /*0840*/ 	.short	0x010a
        /*0842*/ 	.byte	0xff
	.zero		1


	//   ....[118]....
        /*0844*/ 	.word	0x00006cd0
        /*0848*/ 	.word	0x00000000
        /*084c*/ 	.word	0x00000000
        /*0850*/ 	.short	0x010a
        /*0852*/ 	.byte	0xff
	.zero		1


	//   ....[119]....
        /*0854*/ 	.word	0x00006d30
        /*0858*/ 	.word	0x00000000
        /*085c*/ 	.word	0x00000000
        /*0860*/ 	.short	0x010a
        /*0862*/ 	.byte	0xff
	.zero		1


	//   ....[120]....
        /*0864*/ 	.word	0x00006d80
        /*0868*/ 	.word	0x00000000
        /*086c*/ 	.word	0x00000150
        /*0870*/ 	.short	0x010a
        /*0872*/ 	.byte	0xff
	.zero		1


	//   ....[121]....
        /*0874*/ 	.word	0x00006de0
        /*0878*/ 	.word	0x00000000
        /*087c*/ 	.word	0x00000100
        /*0880*/ 	.short	0x010a
        /*0882*/ 	.byte	0xff
	.zero		1


	//   ....[122]....
        /*0884*/ 	.word	0x00006e30
        /*0888*/ 	.word	0x00000000
        /*088c*/ 	.word	0x000000f0
        /*0890*/ 	.short	0x010a
        /*0892*/ 	.byte	0xff
	.zero		1


	//   ....[123]....
        /*0894*/ 	.word	0x00006e90
        /*0898*/ 	.word	0x00000000
        /*089c*/ 	.word	0x00000100
        /*08a0*/ 	.short	0x010a
        /*08a2*/ 	.byte	0xff
	.zero		1


	//   ....[124]....
        /*08a4*/ 	.word	0x00006ee0
        /*08a8*/ 	.word	0x00000000
        /*08ac*/ 	.word	0x000000f0
        /*08b0*/ 	.short	0x010a
        /*08b2*/ 	.byte	0xff
	.zero		1


	//   ....[125]....
        /*08b4*/ 	.word	0x00006f40
        /*08b8*/ 	.word	0x00000003
        /*08bc*/ 	.word	0x00000130
        /*08c0*/ 	.short	0x010a
        /*08c2*/ 	.byte	0xff
	.zero		1


	//   ....[126]....
        /*08c4*/ 	.word	0x00006fa0
        /*08c8*/ 	.word	0x00000000
        /*08cc*/ 	.word	0x00000000
        /*08d0*/ 	.short	0x010a
        /*08d2*/ 	.byte	0xff
	.zero		1


	//   ....[127]....
        /*08d4*/ 	.word	0x00007000
        /*08d8*/ 	.word	0x00000000
        /*08dc*/ 	.word	0x00000000
        /*08e0*/ 	.short	0x010a
        /*08e2*/ 	.byte	0xff
	.zero		1


	//   ....[128]....
        /*08e4*/ 	.word	0x00007060
        /*08e8*/ 	.word	0x00000000
        /*08ec*/ 	.word	0x00000000
        /*08f0*/ 	.short	0x010a
        /*08f2*/ 	.byte	0xff
	.zero		1


	//   ....[129]....
        /*08f4*/ 	.word	0x000070c0
        /*08f8*/ 	.word	0x00000000
        /*08fc*/ 	.word	0x00000000
        /*0900*/ 	.short	0x010a
        /*0902*/ 	.byte	0xff
	.zero		1


	//   ....[130]....
        /*0904*/ 	.word	0x00007120
        /*0908*/ 	.word	0x00000000
        /*090c*/ 	.word	0x00000000
        /*0910*/ 	.short	0x010a
        /*0912*/ 	.byte	0xff
	.zero		1


	//   ....[131]....
        /*0914*/ 	.word	0x00007170
        /*0918*/ 	.word	0x00000000
        /*091c*/ 	.word	0x000000f0
        /*0920*/ 	.short	0x010a
        /*0922*/ 	.byte	0xff
	.zero		1


	//   ....[132]....
        /*0924*/ 	.word	0x000071d0
        /*0928*/ 	.word	0x00000000
        /*092c*/ 	.word	0x000000e8
        /*0930*/ 	.short	0x010a
        /*0932*/ 	.byte	0xff
	.zero		1


	//   ....[133]....
        /*0934*/ 	.word	0x00007230
        /*0938*/ 	.word	0x00000003
        /*093c*/ 	.word	0x000000d8
        /*0940*/ 	.short	0x010a
        /*0942*/ 	.byte	0xff
	.zero		1


	//   ....[134]....
        /*0944*/ 	.word	0x00007280
        /*0948*/ 	.word	0x00000000
        /*094c*/ 	.word	0x000000f0
        /*0950*/ 	.short	0x010a
        /*0952*/ 	.byte	0xff
	.zero		1


	//   ....[135]....
        /*0954*/ 	.word	0x000072e0
        /*0958*/ 	.word	0x00000000
        /*095c*/ 	.word	0x000000d0
        /*0960*/ 	.short	0x010a
        /*0962*/ 	.byte	0xff
	.zero		1


	//   ....[136]....
        /*0964*/ 	.word	0x00007330
        /*0968*/ 	.word	0x0000005c
        /*096c*/ 	.word	0x00000110
        /*0970*/ 	.short	0x010a
        /*0972*/ 	.byte	0xff
	.zero		1


	//----- nvinfo : EIATTR_NUM_MBARRIERS
	.align		4
.L_47:
        /*0974*/ 	.byte	0x03, 0x38
        /*0976*/ 	.short	0x002e


	//----- nvinfo : EIATTR_EXIT_INSTR_OFFSETS
	.align		4
        /*0978*/ 	.byte	0x04, 0x1c
        /*097a*/ 	.short	(.L_49 - .L_48)


	//   ....[0]....
.L_48:
        /*097c*/ 	.word	0x00002ae0


	//   ....[1]....
        /*0980*/ 	.word	0x00002fd0


	//   ....[2]....
        /*0984*/ 	.word	0x00003030


	//   ....[3]....
        /*0988*/ 	.word	0x00003f70


	//   ....[4]....
        /*098c*/ 	.word	0x00004aa0


	//   ....[5]....
        /*0990*/ 	.word	0x00004ae0


	//   ....[6]....
        /*0994*/ 	.word	0x00006790


	//----- nvinfo : EIATTR_MAX_THREADS
	.align		4
.L_49:
        /*0998*/ 	.byte	0x04, 0x05
        /*099a*/ 	.short	(.L_51 - .L_50)
.L_50:
        /*099c*/ 	.word	0x00000100
        /*09a0*/ 	.word	0x00000001
        /*09a4*/ 	.word	0x00000001


	//----- nvinfo : EIATTR_CRS_STACK_SIZE
	.align		4
.L_51:
        /*09a8*/ 	.byte	0x04, 0x1e
        /*09aa*/ 	.short	(.L_53 - .L_52)
.L_52:
        /*09ac*/ 	.word	0x00000000


	//----- nvinfo : EIATTR_CBANK_PARAM_SIZE
	.align		4
.L_53:
        /*09b0*/ 	.byte	0x03, 0x19
        /*09b2*/ 	.short	0x0800


	//----- nvinfo : EIATTR_PARAM_CBANK
	.align		4
        /*09b4*/ 	.byte	0x04, 0x0a
        /*09b6*/ 	.short	(.L_55 - .L_54)
	.align		4
.L_54:
        /*09b8*/ 	.word	index@(.nv.constant0._ZN7cutlass13device_kernelINS_4gemm6kernel13GemmUniversalIN4cute5tupleIJiiiiEEENS1_10collective13CollectiveMmaINS1_35MainloopSm100TmaUmmaWarpSpecializedILi13ELi2ELi4ENS5_IJNS4_1CILi1EEESB_SB_EEEEENS5_IJNSA_ILi64EEESE_NSA_ILi128EEEEEENS_12float_e5m2_tENS5_IJSB_llEEESH_SI_NS4_8TiledMMAINS4_8MMA_AtomIJNS4_10MMA_TraitsINS4_19SM100_MMA_F8F6F4_SSEJSH_SH_fSE_SE_NS4_17integral_constantINS4_4UMMA5MajorELSP_1EEESQ_NSN_INSO_7ScaleInELSR_0EEESS_EEEEEENS4_6LayoutISC_NS5_IJNSA_ILi0EEESW_SW_EEEEENS5_IJNS4_10UnderscoreESZ_SZ_EEEEENS4_13SM90_TMA_LOADENS4_14ComposedLayoutINS4_7SwizzleILi2ELi4ELi3EEENS4_18smem_ptr_flag_bitsILi8EEENSV_INS5_IJSE_NSA_ILi8EEEEEENS5_IJSB_SE_EEEEEEEvNS4_8identityES12_S1C_vS1D_EENS_8epilogue10collective18CollectiveEpilogueINS1F_23Sm100TmaWarpSpecializedILi1ELi1ELi32ELb0ELb0EEEJSG_NS5_IJNSV_ISE_SB_EES1K_EEESH_NS5_IJlSB_lEEESH_S1M_NS1F_6fusion15FusionCallbacksIS1J_NS1N_17LinearCombinationISH_fSH_fLNS_15FloatRoundStyleE2EEESG_S1L_JEEENS4_5SM1004TMEM4LOAD26SM100_TMEM_LOAD_16dp32b32xES12_NS13_IS15_S17_NSV_INS5_IJS18_SE_EEENS5_IJSE_SB_EEEEEEENS4_39AutoVectorizingCopyWithAssumedAlignmentILi128EEENS4_14SM90_TMA_STOREES20_S22_S22_EEEvvEEEEvNT_6ParamsE)
        /*09bc*/ 	.short	0x0380
        /*09be*/ 	.short	0x0800


	//----- nvinfo : EIATTR_SW_WAR
	.align		4
.L_55:
        /*09c0*/ 	.byte	0x04, 0x36
        /*09c2*/ 	.short	(.L_57 - .L_56)
.L_56:
        /*09c4*/ 	.word	0x00000008
.L_57:


//--------------------- .nv.callgraph             --------------------------
	.section	.nv.callgraph,"",@"SHT_CUDA_CALLGRAPH"
	.align	4
	.sectionentsize	8
	.align		4
        /*0000*/ 	.word	0x00000000
	.align		4
        /*0004*/ 	.word	0xffffffff
	.align		4
        /*0008*/ 	.word	index@(_ZN7cutlass13device_kernelINS_4gemm6kernel13GemmUniversalIN4cute5tupleIJiiiiEEENS1_10collective13CollectiveMmaINS1_35MainloopSm100TmaUmmaWarpSpecializedILi13ELi2ELi4ENS5_IJNS4_1CILi1EEESB_SB_EEEEENS5_IJNSA_ILi64EEESE_NSA_ILi128EEEEEENS_12float_e5m2_tENS5_IJSB_llEEESH_SI_NS4_8TiledMMAINS4_8MMA_AtomIJNS4_10MMA_TraitsINS4_19SM100_MMA_F8F6F4_SSEJSH_SH_fSE_SE_NS4_17integral_constantINS4_4UMMA5MajorELSP_1EEESQ_NSN_INSO_7ScaleInELSR_0EEESS_EEEEEENS4_6LayoutISC_NS5_IJNSA_ILi0EEESW_SW_EEEEENS5_IJNS4_10UnderscoreESZ_SZ_EEEEENS4_13SM90_TMA_LOADENS4_14ComposedLayoutINS4_7SwizzleILi2ELi4ELi3EEENS4_18smem_ptr_flag_bitsILi8EEENSV_INS5_IJSE_NSA_ILi8EEEEEENS5_IJSB_SE_EEEEEEEvNS4_8identityES12_S1C_vS1D_EENS_8epilogue10collective18CollectiveEpilogueINS1F_23Sm100TmaWarpSpecializedILi1ELi1ELi32ELb0ELb0EEEJSG_NS5_IJNSV_ISE_SB_EES1K_EEESH_NS5_IJlSB_lEEESH_S1M_NS1F_6fusion15FusionCallbacksIS1J_NS1N_17LinearCombinationISH_fSH_fLNS_15FloatRoundStyleE2EEESG_S1L_JEEENS4_5SM1004TMEM4LOAD26SM100_TMEM_LOAD_16dp32b32xES12_NS13_IS15_S17_NSV_INS5_IJS18_SE_EEENS5_IJSE_SB_EEEEEEENS4_39AutoVectorizingCopyWithAssumedAlignmentILi128EEENS4_14SM90_TMA_STOREES20_S22_S22_EEEvvEEEEvNT_6ParamsE)
	.align		4
        /*000c*/ 	.word	index@(__assertfail)
	.align		4
        /*0010*/ 	.word	0x00000000
	.align		4
        /*0014*/ 	.word	0xfffffffe
	.align		4
        /*0018*/ 	.word	0x00000000
	.align		4
        /*001c*/ 	.word	0xfffffffd
	.align		4
        /*0020*/ 	.word	0x00000000
	.align		4
        /*0024*/ 	.word	0xfffffffc


//--------------------- .nv.constant4             --------------------------
	.section	.nv.constant4,"a",@progbits
	.align	8
	.align		8
.nv.constant4:
        /*0000*/ 	.dword	__assertfail
	.align		8
        /*0008*/ 	.dword	__unnamed_1
	.align		8
        /*0010*/ 	.dword	__unnamed_2
	.align		8
        /*0018*/ 	.dword	_ZN40_INTERNAL_b8c9d110_4_k_cu_b39543bd_302874cuda3std3__45__cpo5beginE
	.align		8
        /*0020*/ 	.dword	_ZN40_INTERNAL_b8c9d110_4_k_cu_b39543bd_302874cuda3std3__45__cpo3endE
	.align		8
        /*0028*/ 	.dword	_ZN40_INTERNAL_b8c9d110_4_k_cu_b39543bd_302874cuda3std3__45__cpo6cbeginE
	.align		8
        /*0030*/ 	.dword	_ZN40_INTERNAL_b8c9d110_4_k_cu_b39543bd_302874cuda3std3__45__cpo4cendE
	.align		8
        /*0038*/ 	.dword	_ZN40_INTERNAL_b8c9d110_4_k_cu_b39543bd_302874cuda3std3__442_GLOBAL__N__b8c9d110_4_k_cu_b39543bd_302876ignoreE
	.align		8
        /*0040*/ 	.dword	_ZN40_INTERNAL_b8c9d110_4_k_cu_b39543bd_302874cuda3std3__419piecewise_constructE
	.align		8
        /*0048*/ 	.dword	_ZN40_INTERNAL_b8c9d110_4_k_cu_b39543bd_302874cuda3std3__48in_placeE
	.align		8
        /*0050*/ 	.dword	_ZN40_INTERNAL_b8c9d110_4_k_cu_b39543bd_302874cuda3std6ranges3__45__cpo4swapE
	.align		8
        /*0058*/ 	.dword	_ZN40_INTERNAL_b8c9d110_4_k_cu_b39543bd_302874cuda3std6ranges3__45__cpo9iter_moveE
	.align		8
        /*0060*/ 	.dword	_ZN40_INTERNAL_b8c9d110_4_k_cu_b39543bd_302874cute7productE
	.align		8
        /*0068*/ 	.dword	_ZN40_INTERNAL_b8c9d110_4_k_cu_b39543bd_302874cute1_E
	.align		8
        /*0070*/ 	.dword	$str$25
	.align		8
        /*0078*/ 	.dword	$str$26
	.align		8
        /*0080*/ 	.dword	$str$27
	.align		8
        /*0088*/ 	.dword	$str$28


//--------------------- .text._ZN7cutlass13device_kernelINS_4gemm6kernel13GemmUniversalIN4cute5tupleIJiiiiEEENS1_10collective13CollectiveMmaINS1_35MainloopSm100TmaUmmaWarpSpecializedILi13ELi2ELi4ENS5_IJNS4_1CILi1EEESB_SB_EEEEENS5_IJNSA_ILi64EEESE_NSA_ILi128EEEEEENS_12float_e5m2_tENS5_IJSB_llEEESH_SI_NS4_8TiledMMAINS4_8MMA_AtomIJNS4_10MMA_TraitsINS4_19SM100_MMA_F8F6F4_SSEJSH_SH_fSE_SE_NS4_17integral_constantINS4_4UMMA5MajorELSP_1EEESQ_NSN_INSO_7ScaleInELSR_0EEESS_EEEEEENS4_6LayoutISC_NS5_IJNSA_ILi0EEESW_SW_EEEEENS5_IJNS4_10UnderscoreESZ_SZ_EEEEENS4_13SM90_TMA_LOADENS4_14ComposedLayoutINS4_7SwizzleILi2ELi4ELi3EEENS4_18smem_ptr_flag_bitsILi8EEENSV_INS5_IJSE_NSA_ILi8EEEEEENS5_IJSB_SE_EEEEEEEvNS4_8identityES12_S1C_vS1D_EENS_8epilogue10collective18CollectiveEpilogueINS1F_23Sm100TmaWarpSpecializedILi1ELi1ELi32ELb0ELb0EEEJSG_NS5_IJNSV_ISE_SB_EES1K_EEESH_NS5_IJlSB_lEEESH_S1M_NS1F_6fusion15FusionCallbacksIS1J_NS1N_17LinearCombinationISH_fSH_fLNS_15FloatRoundStyleE2EEESG_S1L_JEEENS4_5SM1004TMEM4LOAD26SM100_TMEM_LOAD_16dp32b32xES12_NS13_IS15_S17_NSV_INS5_IJS18_SE_EEENS5_IJSE_SB_EEEEEEENS4_39AutoVectorizingCopyWithAssumedAlignmentILi128EEENS4_14SM90_TMA_STOREES20_S22_S22_EEEvvEEEEvNT_6ParamsE --------------------------
	.section	.text._ZN7cutlass13device_kernelINS_4gemm6kernel13GemmUniversalIN4cute5tupleIJiiiiEEENS1_10collective13CollectiveMmaINS1_35MainloopSm100TmaUmmaWarpSpecializedILi13ELi2ELi4ENS5_IJNS4_1CILi1EEESB_SB_EEEEENS5_IJNSA_ILi64EEESE_NSA_ILi128EEEEEENS_12float_e5m2_tENS5_IJSB_llEEESH_SI_NS4_8TiledMMAINS4_8MMA_AtomIJNS4_10MMA_TraitsINS4_19SM100_MMA_F8F6F4_SSEJSH_SH_fSE_SE_NS4_17integral_constantINS4_4UMMA5MajorELSP_1EEESQ_NSN_INSO_7ScaleInELSR_0EEESS_EEEEEENS4_6LayoutISC_NS5_IJNSA_ILi0EEESW_SW_EEEEENS5_IJNS4_10UnderscoreESZ_SZ_EEEEENS4_13SM90_TMA_LOADENS4_14ComposedLayoutINS4_7SwizzleILi2ELi4ELi3EEENS4_18smem_ptr_flag_bitsILi8EEENSV_INS5_IJSE_NSA_ILi8EEEEEENS5_IJSB_SE_EEEEEEEvNS4_8identityES12_S1C_vS1D_EENS_8epilogue10collective18CollectiveEpilogueINS1F_23Sm100TmaWarpSpecializedILi1ELi1ELi32ELb0ELb0EEEJSG_NS5_IJNSV_ISE_SB_EES1K_EEESH_NS5_IJlSB_lEEESH_S1M_NS1F_6fusion15FusionCallbacksIS1J_NS1N_17LinearCombinationISH_fSH_fLNS_15FloatRoundStyleE2EEESG_S1L_JEEENS4_5SM1004TMEM4LOAD26SM100_TMEM_LOAD_16dp32b32xES12_NS13_IS15_S17_NSV_INS5_IJS18_SE_EEENS5_IJSE_SB_EEEEEEENS4_39AutoVectorizingCopyWithAssumedAlignmentILi128EEENS4_14SM90_TMA_STOREES20_S22_S22_EEEvvEEEEvNT_6ParamsE,"ax",@progbits
	.align	128
.text._ZN7cutlass13device_kernelINS_4gemm6kernel13GemmUniversalIN4cute5tupleIJiiiiEEENS1_10collective13CollectiveMmaINS1_35MainloopSm100TmaUmmaWarpSpecializedILi13ELi2ELi4ENS5_IJNS4_1CILi1EEESB_SB_EEEEENS5_IJNSA_ILi64EEESE_NSA_ILi128EEEEEENS_12float_e5m2_tENS5_IJSB_llEEESH_SI_NS4_8TiledMMAINS4_8MMA_AtomIJNS4_10MMA_TraitsINS4_19SM100_MMA_F8F6F4_SSEJSH_SH_fSE_SE_NS4_17integral_constantINS4_4UMMA5MajorELSP_1EEESQ_NSN_INSO_7ScaleInELSR_0EEESS_EEEEEENS4_6LayoutISC_NS5_IJNSA_ILi0EEESW_SW_EEEEENS5_IJNS4_10UnderscoreESZ_SZ_EEEEENS4_13SM90_TMA_LOADENS4_14ComposedLayoutINS4_7SwizzleILi2ELi4ELi3EEENS4_18smem_ptr_flag_bitsILi8EEENSV_INS5_IJSE_NSA_ILi8EEEEEENS5_IJSB_SE_EEEEEEEvNS4_8identityES12_S1C_vS1D_EENS_8epilogue10collective18CollectiveEpilogueINS1F_23Sm100TmaWarpSpecializedILi1ELi1ELi32ELb0ELb0EEEJSG_NS5_IJNSV_ISE_SB_EES1K_EEESH_NS5_IJlSB_lEEESH_S1M_NS1F_6fusion15FusionCallbacksIS1J_NS1N_17LinearCombinationISH_fSH_fLNS_15FloatRoundStyleE2EEESG_S1L_JEEENS4_5SM1004TMEM4LOAD26SM100_TMEM_LOAD_16dp32b32xES12_NS13_IS15_S17_NSV_INS5_IJS18_SE_EEENS5_IJSE_SB_EEEEEEENS4_39AutoVectorizingCopyWithAssumedAlignmentILi128EEENS4_14SM90_TMA_STOREES20_S22_S22_EEEvvEEEEvNT_6ParamsE:
        .type           _ZN7cutlass13device_kernelINS_4gemm6kernel13GemmUniversalIN4cute5tupleIJiiiiEEENS1_10collective13CollectiveMmaINS1_35MainloopSm100TmaUmmaWarpSpecializedILi13ELi2ELi4ENS5_IJNS4_1CILi1EEESB_SB_EEEEENS5_IJNSA_ILi64EEESE_NSA_ILi128EEEEEENS_12float_e5m2_tENS5_IJSB_llEEESH_SI_NS4_8TiledMMAINS4_8MMA_AtomIJNS4_10MMA_TraitsINS4_19SM100_MMA_F8F6F4_SSEJSH_SH_fSE_SE_NS4_17integral_constantINS4_4UMMA5MajorELSP_1EEESQ_NSN_INSO_7ScaleInELSR_0EEESS_EEEEEENS4_6LayoutISC_NS5_IJNSA_ILi0EEESW_SW_EEEEENS5_IJNS4_10UnderscoreESZ_SZ_EEEEENS4_13SM90_TMA_LOADENS4_14ComposedLayoutINS4_7SwizzleILi2ELi4ELi3EEENS4_18smem_ptr_flag_bitsILi8EEENSV_INS5_IJSE_NSA_ILi8EEEEEENS5_IJSB_SE_EEEEEEEvNS4_8identityES12_S1C_vS1D_EENS_8epilogue10collective18CollectiveEpilogueINS1F_23Sm100TmaWarpSpecializedILi1ELi1ELi32ELb0ELb0EEEJSG_NS5_IJNSV_ISE_SB_EES1K_EEESH_NS5_IJlSB_lEEESH_S1M_NS1F_6fusion15FusionCallbacksIS1J_NS1N_17LinearCombinationISH_fSH_fLNS_15FloatRoundStyleE2EEESG_S1L_JEEENS4_5SM1004TMEM4LOAD26SM100_TMEM_LOAD_16dp32b32xES12_NS13_IS15_S17_NSV_INS5_IJS18_SE_EEENS5_IJSE_SB_EEEEEEENS4_39AutoVectorizingCopyWithAssumedAlignmentILi128EEENS4_14SM90_TMA_STOREES20_S22_S22_EEEvvEEEEvNT_6ParamsE,@function
        .size           _ZN7cutlass13device_kernelINS_4gemm6kernel13GemmUniversalIN4cute5tupleIJiiiiEEENS1_10collective13CollectiveMmaINS1_35MainloopSm100TmaUmmaWarpSpecializedILi13ELi2ELi4ENS5_IJNS4_1CILi1EEESB_SB_EEEEENS5_IJNSA_ILi64EEESE_NSA_ILi128EEEEEENS_12float_e5m2_tENS5_IJSB_llEEESH_SI_NS4_8TiledMMAINS4_8MMA_AtomIJNS4_10MMA_TraitsINS4_19SM100_MMA_F8F6F4_SSEJSH_SH_fSE_SE_NS4_17integral_constantINS4_4UMMA5MajorELSP_1EEESQ_NSN_INSO_7ScaleInELSR_0EEESS_EEEEEENS4_6LayoutISC_NS5_IJNSA_ILi0EEESW_SW_EEEEENS5_IJNS4_10UnderscoreESZ_SZ_EEEEENS4_13SM90_TMA_LOADENS4_14ComposedLayoutINS4_7SwizzleILi2ELi4ELi3EEENS4_18smem_ptr_flag_bitsILi8EEENSV_INS5_IJSE_NSA_ILi8EEEEEENS5_IJSB_SE_EEEEEEEvNS4_8identityES12_S1C_vS1D_EENS_8epilogue10collective18CollectiveEpilogueINS1F_23Sm100TmaWarpSpecializedILi1ELi1ELi32ELb0ELb0EEEJSG_NS5_IJNSV_ISE_SB_EES1K_EEESH_NS5_IJlSB_lEEESH_S1M_NS1F_6fusion15FusionCallbacksIS1J_NS1N_17LinearCombinationISH_fSH_fLNS_15FloatRoundStyleE2EEESG_S1L_JEEENS4_5SM1004TMEM4LOAD26SM100_TMEM_LOAD_16dp32b32xES12_NS13_IS15_S17_NSV_INS5_IJS18_SE_EEENS5_IJSE_SB_EEEEEEENS4_39AutoVectorizingCopyWithAssumedAlignmentILi128EEENS4_14SM90_TMA_STOREES20_S22_S22_EEEvvEEEEvNT_6ParamsE,(.L_x_156 - _ZN7cutlass13device_kernelINS_4gemm6kernel13GemmUniversalIN4cute5tupleIJiiiiEEENS1_10collective13CollectiveMmaINS1_35MainloopSm100TmaUmmaWarpSpecializedILi13ELi2ELi4ENS5_IJNS4_1CILi1EEESB_SB_EEEEENS5_IJNSA_ILi64EEESE_NSA_ILi128EEEEEENS_12float_e5m2_tENS5_IJSB_llEEESH_SI_NS4_8TiledMMAINS4_8MMA_AtomIJNS4_10MMA_TraitsINS4_19SM100_MMA_F8F6F4_SSEJSH_SH_fSE_SE_NS4_17integral_constantINS4_4UMMA5MajorELSP_1EEESQ_NSN_INSO_7ScaleInELSR_0EEESS_EEEEEENS4_6LayoutISC_NS5_IJNSA_ILi0EEESW_SW_EEEEENS5_IJNS4_10UnderscoreESZ_SZ_EEEEENS4_13SM90_TMA_LOADENS4_14ComposedLayoutINS4_7SwizzleILi2ELi4ELi3EEENS4_18smem_ptr_flag_bitsILi8EEENSV_INS5_IJSE_NSA_ILi8EEEEEENS5_IJSB_SE_EEEEEEEvNS4_8identityES12_S1C_vS1D_EENS_8epilogue10collective18CollectiveEpilogueINS1F_23Sm100TmaWarpSpecializedILi1ELi1ELi32ELb0ELb0EEEJSG_NS5_IJNSV_ISE_SB_EES1K_EEESH_NS5_IJlSB_lEEESH_S1M_NS1F_6fusion15FusionCallbacksIS1J_NS1N_17LinearCombinationISH_fSH_fLNS_15FloatRoundStyleE2EEESG_S1L_JEEENS4_5SM1004TMEM4LOAD26SM100_TMEM_LOAD_16dp32b32xES12_NS13_IS15_S17_NSV_INS5_IJS18_SE_EEENS5_IJSE_SB_EEEEEEENS4_39AutoVectorizingCopyWithAssumedAlignmentILi128EEENS4_14SM90_TMA_STOREES20_S22_S22_EEEvvEEEEvNT_6ParamsE)
        .other          _ZN7cutlass13device_kernelINS_4gemm6kernel13GemmUniversalIN4cute5tupleIJiiiiEEENS1_10collective13CollectiveMmaINS1_35MainloopSm100TmaUmmaWarpSpecializedILi13ELi2ELi4ENS5_IJNS4_1CILi1EEESB_SB_EEEEENS5_IJNSA_ILi64EEESE_NSA_ILi128EEEEEENS_12float_e5m2_tENS5_IJSB_llEEESH_SI_NS4_8TiledMMAINS4_8MMA_AtomIJNS4_10MMA_TraitsINS4_19SM100_MMA_F8F6F4_SSEJSH_SH_fSE_SE_NS4_17integral_constantINS4_4UMMA5MajorELSP_1EEESQ_NSN_INSO_7ScaleInELSR_0EEESS_EEEEEENS4_6LayoutISC_NS5_IJNSA_ILi0EEESW_SW_EEEEENS5_IJNS4_10UnderscoreESZ_SZ_EEEEENS4_13SM90_TMA_LOADENS4_14ComposedLayoutINS4_7SwizzleILi2ELi4ELi3EEENS4_18smem_ptr_flag_bitsILi8EEENSV_INS5_IJSE_NSA_ILi8EEEEEENS5_IJSB_SE_EEEEEEEvNS4_8identityES12_S1C_vS1D_EENS_8epilogue10collective18CollectiveEpilogueINS1F_23Sm100TmaWarpSpecializedILi1ELi1ELi32ELb0ELb0EEEJSG_NS5_IJNSV_ISE_SB_EES1K_EEESH_NS5_IJlSB_lEEESH_S1M_NS1F_6fusion15FusionCallbacksIS1J_NS1N_17LinearCombinationISH_fSH_fLNS_15FloatRoundStyleE2EEESG_S1L_JEEENS4_5SM1004TMEM4LOAD26SM100_TMEM_LOAD_16dp32b32xES12_NS13_IS15_S17_NSV_INS5_IJS18_SE_EEENS5_IJSE_SB_EEEEEEENS4_39AutoVectorizingCopyWithAssumedAlignmentILi128EEENS4_14SM90_TMA_STOREES20_S22_S22_EEEvvEEEEvNT_6ParamsE,@"STO_CUDA_ENTRY STV_DEFAULT"
_ZN7cutlass13device_kernelINS_4gemm6kernel13GemmUniversalIN4cute5tupleIJiiiiEEENS1_10collective13CollectiveMmaINS1_35MainloopSm100TmaUmmaWarpSpecializedILi13ELi2ELi4ENS5_IJNS4_1CILi1EEESB_SB_EEEEENS5_IJNSA_ILi64EEESE_NSA_ILi128EEEEEENS_12float_e5m2_tENS5_IJSB_llEEESH_SI_NS4_8TiledMMAINS4_8MMA_AtomIJNS4_10MMA_TraitsINS4_19SM100_MMA_F8F6F4_SSEJSH_SH_fSE_SE_NS4_17integral_constantINS4_4UMMA5MajorELSP_1EEESQ_NSN_INSO_7ScaleInELSR_0EEESS_EEEEEENS4_6LayoutISC_NS5_IJNSA_ILi0EEESW_SW_EEEEENS5_IJNS4_10UnderscoreESZ_SZ_EEEEENS4_13SM90_TMA_LOADENS4_14ComposedLayoutINS4_7SwizzleILi2ELi4ELi3EEENS4_18smem_ptr_flag_bitsILi8EEENSV_INS5_IJSE_NSA_ILi8EEEEEENS5_IJSB_SE_EEEEEEEvNS4_8identityES12_S1C_vS1D_EENS_8epilogue10collective18CollectiveEpilogueINS1F_23Sm100TmaWarpSpecializedILi1ELi1ELi32ELb0ELb0EEEJSG_NS5_IJNSV_ISE_SB_EES1K_EEESH_NS5_IJlSB_lEEESH_S1M_NS1F_6fusion15FusionCallbacksIS1J_NS1N_17LinearCombinationISH_fSH_fLNS_15FloatRoundStyleE2EEESG_S1L_JEEENS4_5SM1004TMEM4LOAD26SM100_TMEM_LOAD_16dp32b32xES12_NS13_IS15_S17_NSV_INS5_IJS18_SE_EEENS5_IJSE_SB_EEEEEEENS4_39AutoVectorizingCopyWithAssumedAlignmentILi128EEENS4_14SM90_TMA_STOREES20_S22_S22_EEEvvEEEEvNT_6ParamsE:
[----:B------:R-:W1:Y:S01]  /*0000*/  LDC R1, c[0x0][0x37c] ;  /* 0x0000df00ff017b82 */ /* 0x000e620000000800 */
[----:B------:R-:W2:Y:S01]  /*0010*/  S2R R101, SR_TID.X ;  /* 0x0000000000657919 */ /* 0x000ea20000002100 */
[----:B------:R-:W3:Y:S01]  /*0020*/  LDCU.64 UR4, c[0x0][0x890] ;  /* 0x00011200ff0477ac */ /* 0x000ee20008000a00 */
[----:B------:R-:W-:Y:S02]  /*0030*/  PRMT R96, RZ, 0x7610, R96 ;  /* 0x00007610ff607816 */ /* 0x000fe40000000060 */
[----:B------:R-:W-:Y:S01]  /*0040*/  ELECT P5, URZ, PT ;  /* 0x0000000000ff782f */ /* 0x000fe200038a0000 */
[----:B------:R-:W4:Y:S01]  /*0050*/  LDCU.64 UR40, c[0x0][0x358] ;  /* 0x00006b00ff2877ac */ /* 0x000f220008000a00 */
[----:B---3--:R-:W-:-:S04]  /*0060*/  UISETP.NE.U32.AND UP0, UPT, UR4, URZ, UPT ;  /* 0x000000ff0400728c */ /* 0x008fc8000bf05070 */
[----:B------:R-:W-:Y:S01]  /*0070*/  UISETP.NE.AND.EX UP0, UPT, UR5, URZ, UPT, UP0 ;  /* 0x000000ff0500728c */ /* 0x000fe2000bf05300 */
[----:B--2---:R-:W-:-:S05]  /*0080*/  SHF.R.U32.HI R104, RZ, 0x5, R101 ;  /* 0x00000005ff687819 */ /* 0x004fca0000011665 */
[----:B------:R-:W2:Y:S02]  /*0090*/  SHFL.IDX PT, R0, R104, RZ, 0x1f ;  /* 0x00001fff68007589 */ /* 0x000ea400000e0000 */
[----:B--2---:R-:W-:Y:S01]  /*00a0*/  R2UR UR8, R0 ;  /* 0x00000000000872ca */ /* 0x004fe200000e0000 */
[----:B-1--4-:R-:W-:-:S14]  /*00b0*/  BRA.U UP0, `(.L_x_0) ;  /* 0x00000001002c7547 */ /* 0x012fdc000b800000 */
[----:B------:R-:W1:Y:S02]  /*00c0*/  LDCU.64 UR6, c[0x0][0x888] ;  /* 0x00011100ff0677ac */ /* 0x000e640008000a00 */
[----:B-1----:R-:W-:-:S04]  /*00d0*/  UISETP.NE.U32.AND UP0, UPT, UR6, URZ, UPT ;  /* 0x000000ff0600728c */ /* 0x002fc8000bf05070 */
[----:B------:R-:W-:-:S09]  /*00e0*/  UISETP.NE.AND.EX UP0, UPT, UR7, URZ, UPT, UP0 ;  /* 0x000000ff0700728c */ /* 0x000fd2000bf05300 */
[----:B------:R-:W-:Y:S05]  /*00f0*/  BRA.U !UP0, `(.L_x_1) ;  /* 0x0000000108107547 */ /* 0x000fea000b800000 */
[----:B------:R-:W1:Y:S02]  /*0100*/  LDC.64 R2, c[0x0][0x888] ;  /* 0x00022200ff027b82 */ /* 0x000e640000000a00 */
[----:B-1----:R1:W5:Y:S01]  /*0110*/  LDG.E R49, desc[UR40][R2.64] ;  /* 0x0000002802317981 */ /* 0x002362000c1e1900 */
[----:B------:R-:W-:Y:S01]  /*0120*/  HFMA2 R96, -RZ, RZ, 0, 5.9604644775390625e-08 ;  /* 0x00000001ff607431 */ /* 0x000fe200000001ff */
[----:B------:R-:W-:Y:S05]  /*0130*/  BRA `(.L_x_0) ;  /* 0x00000000000c7947 */ /* 0x000fea0003800000 */
.L_x_1:
[----:B------:R-:W1:Y:S01]  /*0140*/  LDCU UR6, c[0x0][0x880] ;  /* 0x00011000ff0677ac */ /* 0x000e620008000800 */
[----:B------:R-:W-:Y:S01]  /*0150*/  HFMA2 R96, -RZ, RZ, 0, 5.9604644775390625e-08 ;  /* 0x00000001ff607431 */ /* 0x000fe200000001ff */
[----:B-1----:R-:W-:-:S07]  /*0160*/  MOV R49, UR6 ;  /* 0x0000000600317c02 */ /* 0x002fce0008000f00 */
.L_x_0:
[----:B------:R-:W2:Y:S02]  /*0170*/  LDCU.64 UR6, c[0x0][0x8b0] ;  /* 0x00011600ff0677ac */ /* 0x000ea40008000a00 */
[----:B--2---:R-:W-:-:S04]  /*0180*/  UISETP.NE.U32.AND UP0, UPT, UR6, URZ, UPT ;  /* 0x000000ff0600728c */ /* 0x004fc8000bf05070 */
[----:B------:R-:W-:-:S09]  /*0190*/  UISETP.NE.AND.EX UP0, UPT, UR7, URZ, UPT, UP0 ;  /* 0x000000ff0700728c */ /* 0x000fd2000bf05300 */
[----:B------:R-:W-:Y:S05]  /*01a0*/  BRA.U UP0, `(.L_x_2) ;  /* 0x0000000100247547 */ /* 0x000fea000b800000 */
[----:B------:R-:W2:Y:S02]  /*01b0*/  LDCU.64 UR6, c[0x0][0x8a8] ;  /* 0x00011500ff0677ac */ /* 0x000ea40008000a00 */
[----:B--2---:R-:W-:-:S04]  /*01c0*/  UISETP.NE.U32.AND UP0, UPT, UR6, URZ, UPT ;  /* 0x000000ff0600728c */ /* 0x004fc8000bf05070 */
[----:B------:R-:W-:-:S09]  /*01d0*/  UISETP.NE.AND.EX UP0, UPT, UR7, URZ, UPT, UP0 ;  /* 0x000000ff0700728c */ /* 0x000fd2000bf05300 */
[----:B------:R-:W-:Y:S05]  /*01e0*/  BRA.U !UP0, `(.L_x_3) ;  /* 0x00000001080c7547 */ /* 0x000fea000b800000 */
[----:B-1----:R-:W1:Y:S02]  /*01f0*/  LDC.64 R2, c[0x0][0x8a8] ;  /* 0x00022a00ff027b82 */ /* 0x002e640000000a00 */
[----:B-1----:R2:W5:Y:S01]  /*0200*/  LDG.E R47, desc[UR40][R2.64] ;  /* 0x00000028022f7981 */ /* 0x002562000c1e1900 */
[----:B------:R-:W-:Y:S05]  /*0210*/  BRA `(.L_x_2) ;  /* 0x0000000000087947 */ /* 0x000fea0003800000 */
.L_x_3:
[----:B------:R-:W2:Y:S02]  /*0220*/  LDCU UR6, c[0x0][0x8a0] ;  /* 0x00011400ff0677ac */ /* 0x000ea40008000800 */
[----:B--2---:R-:W-:Y:S02]  /*0230*/  MOV R47, UR6 ;  /* 0x00000006002f7c02 */ /* 0x004fe40008000f00 */
.L_x_2:
[----:B------:R-:W-:Y:S01]  /*0240*/  IMAD.U32 R0, RZ, RZ, UR8 ;  /* 0x00000008ff007e24 */ /* 0x000fe2000f8e00ff */
[----:B------:R-:W-:Y:S04]  /*0250*/  BSSY.RECONVERGENT B0, `(.L_x_4) ;  /* 0x000000c000007945 */ /* 0x000fe80003800200 */
[C---:B------:R-:W-:Y:S02]  /*0260*/  ISETP.NE.OR P1, PT, R0.reuse, 0x1, !P5 ;  /* 0x000000010000780c */ /* 0x040fe40006f25670 */
[----:B------:R-:W-:-:S11]  /*0270*/  ISETP.NE.OR P0, PT, R0, 0x3, !P5 ;  /* 0x000000030000780c */ /* 0x000fd60006f05670 */
[----:B------:R-:W-:Y:S05]  /*0280*/  @P1 BRA `(.L_x_5) ;  /* 0x0000000000201947 */ /* 0x000fea0003800000 */
[----:B------:R-:W3:Y:S02]  /*0290*/  LDCU.64 UR6, c[0x0][0x348] ;  /* 0x00006900ff0677ac */ /* 0x000ee40008000a00 */
[----:B---3--:R-:W-:Y:S02]  /*02a0*/  UIADD3 UR10, UP1, UPT, UR6, 0x80, URZ ;  /* 0x00000080060a7890 */ /* 0x008fe4000ff3e0ff */
[----:B------:R-:W-:Y:S02]  /*02b0*/  UIADD3 UR6, UP0, UPT, UR6, 0x180, URZ ;  /* 0x0000018006067890 */ /* 0x000fe4000ff1e0ff */
[----:B------:R-:W-:Y:S02]  /*02c0*/  UIADD3.X UR11, UPT, UPT, URZ, UR7, URZ, UP1, !UPT ;  /* 0x00000007ff0b7290 */ /* 0x000fe40008ffe4ff */
[----:B------:R-:W-:-:S07]  /*02d0*/  UIADD3.X UR7, UPT, UPT, URZ, UR7, URZ, UP0, !UPT ;  /* 0x00000007ff077290 */ /* 0x000fce00087fe4ff */
[----:B------:R3:W-:Y:S02]  /*02e0*/  UTMACCTL.PF [UR10] ;  /* 0x000000000a0079b9 */ /* 0x0007e40008040000 */
[----:B------:R3:W-:Y:S02]  /*02f0*/  UTMACCTL.PF [UR6] ;  /* 0x00000000060079b9 */ /* 0x0007e40008040000 */
[----:B---3--:R-:W-:Y:S01]  /*0300*/  NOP ;  /* 0x0000000000007918 */ /* 0x008fe20000000000 */
.L_x_5:
[----:B------:R-:W-:Y:S05]  /*0310*/  BSYNC.RECONVERGENT B0 ;  /* 0x0000000000007941 */ /* 0x000fea0003800200 */
.L_x_4:
[----:B------:R-:W-:Y:S04]  /*0320*/  BSSY.RECONVERGENT B0, `(.L_x_6) ;  /* 0x000000a000007945 */ /* 0x000fe80003800200 */
        /* <DEDUP_REMOVED lines=9> */
.L_x_7:
[----:B------:R-:W-:Y:S05]  /*03c0*/  BSYNC.RECONVERGENT B0 ;  /* 0x0000000000007941 */ /* 0x000fea0003800200 */
.L_x_6:
[----:B------:R-:W3:Y:S01]  /*03d0*/  LDCU.64 UR6, c[0x0][0x888] ;  /* 0x00011100ff0677ac */ /* 0x000ee20008000a00 */
[----:B------:R-:W-:Y:S02]  /*03e0*/  UISETP.EQ.U32.AND UP1, UPT, UR4, URZ, UPT ;  /* 0x000000ff0400728c */ /* 0x000fe4000bf22070 */
[----:B------:R-:W-:Y:S02]  /*03f0*/  UPLOP3.LUT UP2, UPT, UPT, UPT, UPT, 0x80, 0x8 ;  /* 0x000000000008789c */ /* 0x000fe40003f4f070 */
[----:B---3--:R-:W-:-:S04]  /*0400*/  UISETP.NE.U32.AND UP0, UPT, UR6, URZ, UPT ;  /* 0x000000ff0600728c */ /* 0x008fc8000bf05070 */
[----:B------:R-:W-:-:S04]  /*0410*/  UISETP.NE.AND.EX UP0, UPT, UR7, URZ, UPT, UP0 ;  /* 0x000000ff0700728c */ /* 0x000fc8000bf05300 */
[----:B------:R-:W-:-:S04]  /*0420*/  UISETP.EQ.OR.EX UP3, UPT, UR5, URZ, !UP0, UP1 ;  /* 0x000000ff0500728c */ /* 0x000fc8000c762710 */
[----:B------:R-:W-:-:S05]  /*0430*/  UP2UR UR44, UPR, URZ, 0x8 ;  /* 0x00000008ff2c7883 */ /* 0x000fca0008000000 */
[----:B------:R-:W-:Y:S07]  /*0440*/  BRA.U !UP3, `(.L_x_8) ;  /* 0x000000010b207547 */ /* 0x000fee000b800000 */
[----:B------:R-:W-:Y:S01]  /*0450*/  UISETP.NE.U32.AND UP2, UPT, UR4, URZ, UPT ;  /* 0x000000ff0400728c */ /* 0x000fe2000bf45070 */
[----:B-----5:R-:W-:Y:S01]  /*0460*/  FSETP.NEU.AND P0, PT, R49, RZ, PT ;  /* 0x000000ff3100720b */ /* 0x020fe20003f0d000 */
[----:B------:R-:W-:Y:S02]  /*0470*/  USEL UR4, URZ, 0xffffffff, UP0 ;  /* 0xffffffffff047887 */ /* 0x000fe40008000000 */
[----:B------:R-:W-:-:S10]  /*0480*/  UISETP.NE.AND.EX UP2, UPT, UR5, URZ, UPT, UP2 ;  /* 0x000000ff0500728c */ /* 0x000fd4000bf45320 */
[----:B------:R-:W-:Y:S01]  /*0490*/  VOTEU.ANY UP1, P0 ;  /* 0x0000000000ff7886 */ /* 0x000fe20000020100 */
[----:B------:R-:W-:-:S04]  /*04a0*/  @!UP2 USEL UR4, URZ, 0xffffffff, UP1 ;  /* 0xffffffffff04a887 */ /* 0x000fc80008800000 */
[----:B------:R-:W-:-:S04]  /*04b0*/  ULOP3.LUT UR4, UR4, 0x1, URZ, 0xc0, !UPT ;  /* 0x0000000104047892 */ /* 0x000fc8000f8ec0ff */
[----:B------:R-:W-:-:S11]  /*04c0*/  UISETP.NE.U32.AND UP2, UPT, UR4, 0x1, UPT ;  /* 0x000000010400788c */ /* 0x000fd6000bf45070 */
.L_x_8:
[----:B-12---:R-:W1:Y:S01]  /*04d0*/  SHFL.IDX PT, R2, R104, RZ, 0x1f ;  /* 0x00001fff68027589 */ /* 0x006e6200000e0000 */
[----:B------:R-:W-:-:S04]  /*04e0*/  UISETP.NE.AND UP1, UPT, UR8, 0x2, UPT ;  /* 0x000000020800788c */ /* 0x000fc8000bf25270 */
[----:B------:R-:W-:Y:S01]  /*04f0*/  USEL UR13, URZ, 0x1, UP1 ;  /* 0x00000001ff0d7887 */ /* 0x000fe20008800000 */
[----:B-1----:R-:W-:-:S13]  /*0500*/  ISETP.NE.AND P0, PT, R2, RZ, PT ;  /* 0x000000ff0200720c */ /* 0x002fda0003f05270 */
[----:B------:R-:W-:Y:S05]  /*0510*/  @P0 BRA `(.L_x_9) ;  /* 0x00000000009c0947 */ /* 0x000fea0003800000 */
[----:B------:R-:W-:Y:S01]  /*0520*/  ELECT P0, URZ, PT ;  /* 0x0000000000ff782f */ /* 0x000fe20003800000 */
[----:B------:R-:W-:-:S12]  /*0530*/  BSSY.RECONVERGENT B0, `(.L_x_9) ;  /* 0x0000025000007945 */ /* 0x000fd80003800200 */
[----:B------:R-:W-:Y:S05]  /*0540*/  @!P0 BRA `(.L_x_10) ;  /* 0x00000000008c8947 */ /* 0x000fea0003800000 */
[----:B------:R-:W1:Y:S01]  /*0550*/  S2UR UR5, SR_CgaCtaId ;  /* 0x00000000000579c3 */ /* 0x000e620000008800 */
[----:B------:R-:W-:Y:S01]  /*0560*/  UMOV UR6, 0x400 ;  /* 0x0000040000067882 */ /* 0x000fe20000000000 */
[----:B------:R-:W-:Y:S01]  /*0570*/  UMOV UR4, 0x1 ;  /* 0x0000000100047882 */ /* 0x000fe20000000000 */
[----:B-1----:R-:W-:Y:S02]  /*0580*/  ULEA UR5, UR5, UR6, 0x18 ;  /* 0x0000000605057291 */ /* 0x002fe4000f8ec0ff */
[----:B------:R-:W-:-:S04]  /*0590*/  UIADD3 UR6, UPT, UPT, -UR4, 0x100000, URZ ;  /* 0x0010000004067890 */ /* 0x000fc8000fffe1ff */
[----:B------:R-:W-:Y:S02]  /*05a0*/  USHF.L.U32 UR7, UR6, 0xb, URZ ;  /* 0x0000000b06077899 */ /* 0x000fe400080006ff */
[----:B------:R-:W-:Y:S01]  /*05b0*/  USHF.L.U32 UR6, UR6, 0x1, URZ ;  /* 0x0000000106067899 */ /* 0x000fe200080006ff */
[----:B------:R-:W1:Y:S11]  /*05c0*/  FENCE.VIEW.ASYNC.S ;  /* 0x00000000000073c6 */ /* 0x000e760000000000 */
[----:B-1----:R1:W2:Y:S01]  /*05d0*/  SYNCS.EXCH.64 URZ, [UR5], UR6 ;  /* 0x0000000605ff75b2 */ /* 0x0022a20008000100 */
[----:B------:R1:W3:Y:S01]  /*05e0*/  SYNCS.EXCH.64 URZ, [UR5+0x68], UR6 ;  /* 0x0000680605ff75b2 */ /* 0x0002e20008000100 */
[----:B------:R1:W4:Y:S01]  /*05f0*/  SYNCS.EXCH.64 URZ, [UR5+0x8], UR6 ;  /* 0x0000080605ff75b2 */ /* 0x0003220008000100 */
[----:B------:R1:W1:Y:S01]  /*0600*/  SYNCS.EXCH.64 URZ, [UR5+0x70], UR6 ;  /* 0x0000700605ff75b2 */ /* 0x0002620008000100 */
        /* <DEDUP_REMOVED lines=22> */
[----:B--234-:R-:W-:Y:S01]  /*0770*/  NOP ;  /* 0x0000000000007918 */ /* 0x01cfe20000000000 */
.L_x_10:
[----:B-1----:R-:W-:Y:S05]  /*0780*/  BSYNC.RECONVERGENT B0 ;  /* 0x0000000000007941 */ /* 0x002fea0003800200 */
.L_x_9:
[----:B------:R-:W1:Y:S01]  /*0790*/  SHFL.IDX PT, R2, R104, RZ, 0x1f ;  /* 0x00001fff68027589 */ /* 0x000e6200000e0000 */
[----:B------:R-:W-:Y:S01]  /*07a0*/  NOP ;  /* 0x0000000000007918 */ /* 0x000fe20000000000 */
[----:B-1----:R-:W-:-:S13]  /*07b0*/  ISETP.NE.AND P0, PT, R2, 0x1, PT ;  /* 0x000000010200780c */ /* 0x002fda0003f05270 */
[----:B------:R-:W-:Y:S05]  /*07c0*/  @P0 BRA `(.L_x_11) ;  /* 0x0000000000400947 */ /* 0x000fea0003800000 */
[----:B------:R-:W1:Y:S01]  /*07d0*/  S2UR UR6, SR_CgaCtaId ;  /* 0x00000000000679c3 */ /* 0x000e620000008800 */
[----:B------:R-:W-:Y:S01]  /*07e0*/  UMOV UR7, 0x400 ;  /* 0x0000040000077882 */ /* 0x000fe20000000000 */
[----:B------:R-:W-:Y:S01]  /*07f0*/  UMOV UR5, 0x20 ;  /* 0x0000002000057882 */ /* 0x000fe20000000000 */
[----:B------:R-:W-:Y:S01]  /*0800*/  UMOV UR4, 0x80 ;  /* 0x0000008000047882 */ /* 0x000fe20000000000 */
[----:B------:R-:W-:-:S04]  /*0810*/  UIADD3 UR10, UPT, UPT, -UR5, 0x100000, URZ ;  /* 0x00100000050a7890 */ /* 0x000fc8000fffe1ff */
[----:B------:R-:W-:Y:S02]  /*0820*/  USHF.L.U32 UR11, UR10, 0xb, URZ ;  /* 0x0000000b0a0b7899 */ /* 0x000fe400080006ff */
[----:B------:R-:W-:Y:S02]  /*0830*/  USHF.L.U32 UR10, UR10, 0x1, URZ ;  /* 0x000000010a0a7899 */ /* 0x000fe400080006ff */
[----:B------:R-:W-:-:S04]  /*0840*/  UIADD3 UR4, UPT, UPT, -UR4, 0x100000, URZ ;  /* 0x0010000004047890 */ /* 0x000fc8000fffe1ff */
[----:B------:R-:W-:Y:S02]  /*0850*/  USHF.L.U32 UR5, UR4, 0xb, URZ ;  /* 0x0000000b04057899 */ /* 0x000fe400080006ff */
[----:B------:R-:W-:Y:S01]  /*0860*/  USHF.L.U32 UR4, UR4, 0x1, URZ ;  /* 0x0000000104047899 */ /* 0x000fe200080006ff */
[----:B------:R-:W-:Y:S01]  /*0870*/  ELECT P0, URZ, PT ;  /* 0x0000000000ff782f */ /* 0x000fe20003800000 */
[----:B-1----:R-:W-:Y:S01]  /*0880*/  ULEA UR6, UR6, UR7, 0x18 ;  /* 0x0000000706067291 */ /* 0x002fe2000f8ec0ff */
[----:B------:R-:W1:Y:S11]  /*0890*/  FENCE.VIEW.ASYNC.S ;  /* 0x00000000000073c6 */ /* 0x000e760000000000 */
[----:B-1----:R1:W2:Y:S01]  /*08a0*/  SYNCS.EXCH.64 URZ, [UR6+0xd0], UR10 ;  /* 0x0000d00a06ff75b2 */ /* 0x0022a20008000100 */
[----:B------:R1:W3:Y:S01]  /*08b0*/  SYNCS.EXCH.64 URZ, [UR6+0xd8], UR4 ;  /* 0x0000d80406ff75b2 */ /* 0x0002e20008000100 */
[----:B------:R-:W-:Y:S01]  /*08c0*/  NOP ;  /* 0x0000000000007918 */ /* 0x000fe20000000000 */
.L_x_11:
[----:B------:R-:W4:Y:S01]  /*08d0*/  SHFL.IDX PT, R2, R104, RZ, 0x1f ;  /* 0x00001fff68027589 */ /* 0x000f2200000e0000 */
[----:B------:R-:W-:Y:S01]  /*08e0*/  NOP ;  /* 0x0000000000007918 */ /* 0x000fe20000000000 */
[----:B----4-:R-:W-:-:S13]  /*08f0*/  ISETP.NE.AND P0, PT, R2, 0x3, PT ;  /* 0x000000030200780c */ /* 0x010fda0003f05270 */
[----:B------:R-:W-:Y:S05]  /*0900*/  @P0 BRA `(.L_x_12) ;  /* 0x0000000000300947 */ /* 0x000fea0003800000 */
[----:B-1----:R-:W1:Y:S01]  /*0910*/  S2UR UR5, SR_CgaCtaId ;  /* 0x00000000000579c3 */ /* 0x002e620000008800 */
[----:B------:R-:W-:Y:S01]  /*0920*/  UMOV UR6, 0x400 ;  /* 0x0000040000067882 */ /* 0x000fe20000000000 */
[----:B------:R-:W-:Y:S01]  /*0930*/  UMOV UR4, 0x20 ;  /* 0x0000002000047882 */ /* 0x000fe20000000000 */
[----:B------:R-:W-:Y:S01]  /*0940*/  ELECT P0, URZ, PT ;  /* 0x0000000000ff782f */ /* 0x000fe20003800000 */
[----:B-1----:R-:W-:Y:S02]  /*0950*/  ULEA UR5, UR5, UR6, 0x18 ;  /* 0x0000000605057291 */ /* 0x002fe4000f8ec0ff */
[----:B------:R-:W-:-:S04]  /*0960*/  UIADD3 UR6, UPT, UPT, -UR4, 0x100000, URZ ;  /* 0x0010000004067890 */ /* 0x000fc8000fffe1ff */
[----:B------:R-:W-:Y:S02]  /*0970*/  USHF.L.U32 UR7, UR6, 0xb, URZ ;  /* 0x0000000b06077899 */ /* 0x000fe400080006ff */
[----:B------:R-:W-:Y:S01]  /*0980*/  USHF.L.U32 UR6, UR6, 0x1, URZ ;  /* 0x0000000106067899 */ /* 0x000fe200080006ff */
[----:B------:R-:W1:Y:S11]  /*0990*/  FENCE.VIEW.ASYNC.S ;  /* 0x00000000000073c6 */ /* 0x000e760000000000 */
[----:B-1----:R4:W1:Y:S01]  /*09a0*/  SYNCS.EXCH.64 URZ, [UR5+0xe0], UR6 ;  /* 0x0000e00605ff75b2 */ /* 0x0028620008000100 */
[----:B------:R4:W1:Y:S02]  /*09b0*/  SYNCS.EXCH.64 URZ, [UR5+0xe8], UR6 ;  /* 0x0000e80605ff75b2 */ /* 0x0008640008000100 */
[----:B----4-:R-:W-:Y:S01]  /*09c0*/  NOP ;  /* 0x0000000000007918 */ /* 0x010fe20000000000 */
.L_x_12:
[----:B------:R-:W4:Y:S01]  /*09d0*/  SHFL.IDX PT, R2, R104, RZ, 0x1f ;  /* 0x00001fff68027589 */ /* 0x000f2200000e0000 */
[----:B------:R-:W-:Y:S01]  /*09e0*/  NOP ;  /* 0x0000000000007918 */ /* 0x000fe20000000000 */
[----:B----4-:R-:W-:-:S13]  /*09f0*/  ISETP.NE.AND P0, PT, R2, 0x4, PT ;  /* 0x000000040200780c */ /* 0x010fda0003f05270 */
[----:B------:R-:W-:Y:S05]  /*0a00*/  @P0 BRA `(.L_x_13) ;  /* 0x00000000004c0947 */ /* 0x000fea0003800000 */
[----:B-1----:R-:W1:Y:S01]  /*0a10*/  S2UR UR5, SR_CgaCtaId ;  /* 0x00000000000579c3 */ /* 0x002e620000008800 */
[----:B------:R-:W-:Y:S01]  /*0a20*/  UMOV UR7, 0x100 ;  /* 0x0000010000077882 */ /* 0x000fe20000000000 */
[----:B------:R-:W-:Y:S01]  /*0a30*/  UMOV UR6, 0x400 ;  /* 0x0000040000067882 */ /* 0x000fe20000000000 */
[----:B------:R-:W-:Y:S01]  /*0a40*/  USEL UR7, UR7, 0xe0, UP2 ;  /* 0x000000e007077887 */ /* 0x000fe20009000000 */
[----:B------:R-:W-:Y:S01]  /*0a50*/  UMOV UR4, 0x1 ;  /* 0x0000000100047882 */ /* 0x000fe20000000000 */
[----:B------:R-:W-:Y:S01]  /*0a60*/  ELECT P0, URZ, PT ;  /* 0x0000000000ff782f */ /* 0x000fe20003800000 */
[----:B------:R-:W-:-:S04]  /*0a70*/  UIADD3 UR10, UPT, UPT, -UR4, 0x100000, URZ ;  /* 0x00100000040a7890 */ /* 0x000fc8000fffe1ff */
[----:B------:R-:W-:Y:S02]  /*0a80*/  USHF.L.U32 UR11, UR10, 0xb, URZ ;  /* 0x0000000b0a0b7899 */ /* 0x000fe400080006ff */
[----:B------:R-:W-:Y:S02]  /*0a90*/  USHF.L.U32 UR10, UR10, 0x1, URZ ;  /* 0x000000010a0a7899 */ /* 0x000fe400080006ff */
[----:B-1----:R-:W-:Y:S02]  /*0aa0*/  ULEA UR5, UR5, UR6, 0x18 ;  /* 0x0000000605057291 */ /* 0x002fe4000f8ec0ff */
[----:B------:R-:W-:-:S04]  /*0ab0*/  UIADD3 UR6, UPT, UPT, -UR7, 0x100000, URZ ;  /* 0x0010000007067890 */ /* 0x000fc8000fffe1ff */
[----:B------:R-:W-:Y:S02]  /*0ac0*/  USHF.L.U32 UR7, UR6, 0xb, URZ ;  /* 0x0000000b06077899 */ /* 0x000fe400080006ff */
[----:B------:R-:W-:Y:S01]  /*0ad0*/  USHF.L.U32 UR6, UR6, 0x1, URZ ;  /* 0x0000000106067899 */ /* 0x000fe200080006ff */
[----:B------:R-:W1:Y:S03]  /*0ae0*/  FENCE.VIEW.ASYNC.S ;  /* 0x00000000000073c6 */ /* 0x000e660000000000 */
[----:B-1----:R4:W1:Y:S08]  /*0af0*/  SYNCS.EXCH.64 URZ, [UR5+0xf0], UR10 ;  /* 0x0000f00a05ff75b2 */ /* 0x0028700008000100 */
[----:B------:R4:W1:Y:S01]  /*0b00*/  SYNCS.EXCH.64 URZ, [UR5+0x100], UR6 ;  /* 0x0001000605ff75b2 */ /* 0x0008620008000100 */
[----:B------:R4:W1:Y:S01]  /*0b10*/  SYNCS.EXCH.64 URZ, [UR5+0xf8], UR10 ;  /* 0x0000f80a05ff75b2 */ /* 0x0008620008000100 */
[----:B------:R4:W1:Y:S02]  /*0b20*/  SYNCS.EXCH.64 URZ, [UR5+0x108], UR6 ;  /* 0x0001080605ff75b2 */ /* 0x0008640008000100 */
[----:B----4-:R-:W-:Y:S01]  /*0b30*/  NOP ;  /* 0x0000000000007918 */ /* 0x010fe20000000000 */
.L_x_13:
[----:B------:R-:W4:Y:S01]  /*0b40*/  SHFL.IDX PT, R2, R104, RZ, 0x1f ;  /* 0x00001fff68027589 */ /* 0x000f2200000e0000 */
[----:B------:R-:W-:Y:S01]  /*0b50*/  NOP ;  /* 0x0000000000007918 */ /* 0x000fe20000000000 */
[----:B----4-:R-:W-:-:S13]  /*0b60*/  ISETP.NE.AND P0, PT, R2, 0x5, PT ;  /* 0x000000050200780c */ /* 0x010fda0003f05270 */
[----:B------:R-:W-:Y:S05]  /*0b70*/  @P0 BRA `(.L_x_14) ;  /* 0x0000000000580947 */ /* 0x000fea0003800000 */
[----:B-1----:R-:W1:Y:S01]  /*0b80*/  S2UR UR6, SR_CgaCtaId ;  /* 0x00000000000679c3 */ /* 0x002e620000008800 */
        /* <DEDUP_REMOVED lines=12> */
[----:B-1----:R4:W1:Y:S01]  /*0c50*/  SYNCS.EXCH.64 URZ, [UR6+0x110], UR10 ;  /* 0x0001100a06ff75b2 */ /* 0x0028620008000100 */
[----:B------:R4:W1:Y:S01]  /*0c60*/  SYNCS.EXCH.64 URZ, [UR6+0x130], UR4 ;  /* 0x0001300406ff75b2 */ /* 0x0008620008000100 */
[----:B------:R4:W1:Y:S01]  /*0c70*/  SYNCS.EXCH.64 URZ, [UR6+0x118], UR10 ;  /* 0x0001180a06ff75b2 */ /* 0x0008620008000100 */
[----:B------:R4:W1:Y:S01]  /*0c80*/  SYNCS.EXCH.64 URZ, [UR6+0x138], UR4 ;  /* 0x0001380406ff75b2 */ /* 0x0008620008000100 */
[----:B------:R4:W1:Y:S01]  /*0c90*/  SYNCS.EXCH.64 URZ, [UR6+0x120], UR10 ;  /* 0x0001200a06ff75b2 */ /* 0x0008620008000100 */
[----:B------:R4:W1:Y:S01]  /*0ca0*/  SYNCS.EXCH.64 URZ, [UR6+0x140], UR4 ;  /* 0x0001400406ff75b2 */ /* 0x0008620008000100 */
[----:B------:R4:W1:Y:S01]  /*0cb0*/  SYNCS.EXCH.64 URZ, [UR6+0x128], UR10 ;  /* 0x0001280a06ff75b2 */ /* 0x0008620008000100 */
[----:B------:R4:W1:Y:S02]  /*0cc0*/  SYNCS.EXCH.64 URZ, [UR6+0x148], UR4 ;  /* 0x0001480406ff75b2 */ /* 0x0008640008000100 */
[----:B----4-:R-:W-:Y:S01]  /*0cd0*/  NOP ;  /* 0x0000000000007918 */ /* 0x010fe20000000000 */
.L_x_14:
        /* <DEDUP_REMOVED lines=14> */
[----:B------:R4:W1:Y:S01]  /*0dc0*/  SYNCS.EXCH.64 URZ, [UR5+0x160], UR6 ;  /* 0x0001600605ff75b2 */ /* 0x0008620008000100 */
[----:B------:R4:W1:Y:S01]  /*0dd0*/  SYNCS.EXCH.64 URZ, [UR5+0x158], UR6 ;  /* 0x0001580605ff75b2 */ /* 0x0008620008000100 */
[----:B------:R4:W1:Y:S02]  /*0de0*/  SYNCS.EXCH.64 URZ, [UR5+0x168], UR6 ;  /* 0x0001680605ff75b2 */ /* 0x0008640008000100 */
[----:B----4-:R-:W-:Y:S01]  /*0df0*/  NOP ;  /* 0x0000000000007918 */ /* 0x010fe20000000000 */
.L_x_15:
[----:B-1----:R-:W1:Y:S01]  /*0e00*/  S2UR UR5, SR_CTAID.X ;  /* 0x00000000000579c3 */ /* 0x002e620000002500 */
[----:B------:R-:W-:-:S05]  /*0e10*/  CS2R.32 R97, SR_CgaSize ;  /* 0x0000000000617805 */ /* 0x000fca0000008a00 */
[----:B------:R-:W-:-:S05]  /*0e20*/  IMAD R97, R97, -0xa0, RZ ;  /* 0xffffff6061617824 */ /* 0x000fca00078e02ff */
[----:B------:R-:W-:-:S14]  /*0e30*/  R2UR UR7, R97 ;  /* 0x00000000610772ca */ /* 0x000fdc00000e0000 */
[----:B------:R-:W4:Y:S01]  /*0e40*/  LDCU UR7, c[0x0][UR7+0x2b0] ;  /* 0x00005600070777ac */ /* 0x000f220008000800 */
[----:B------:R-:W-:Y:S01]  /*0e50*/  NOP ;  /* 0x0000000000007918 */ /* 0x000fe20000000000 */
[----:B------:R-:W-:-:S05]  /*0e60*/  CS2R.32 R97, SR_CgaSize ;  /* 0x0000000000617805 */ /* 0x000fca0000008a00 */
[----:B------:R-:W-:-:S05]  /*0e70*/  IMAD R97, R97, -0xa0, RZ ;  /* 0xffffff6061617824 */ /* 0x000fca00078e02ff */
[----:B------:R-:W-:-:S14]  /*0e80*/  R2UR UR6, R97 ;  /* 0x00000000610672ca */ /* 0x000fdc00000e0000 */
[----:B------:R-:W2:Y:S01]  /*0e90*/  LDCU UR6, c[0x0][UR6+0x2b4] ;  /* 0x00005680060677ac */ /* 0x000ea20008000800 */
[----:B------:R-:W3:Y:S08]  /*0ea0*/  S2UR UR4, SR_CTAID.Y ;  /* 0x00000000000479c3 */ /* 0x000ef00000002600 */
[----:B------:R-:W2:Y:S01]  /*0eb0*/  LDC R9, c[0x0][0xb24] ;  /* 0x0002c900ff097b82 */ /* 0x000ea20000000800 */
[----:B-1----:R-:W-:-:S02]  /*0ec0*/  I2FP.F32.U32 R5, UR5 ;  /* 0x0000000500057c45 */ /* 0x002fc40008201000 */
[----:B------:R-:W-:-:S05]  /*0ed0*/  CS2R.32 R3, SR_CgaSize ;  /* 0x0000000000037805 */ /* 0x000fca0000008a00 */
[----:B------:R-:W-:-:S06]  /*0ee0*/  IMAD R3, R3, -0xa0, RZ ;  /* 0xffffff6003037824 */ /* 0x000fcc00078e02ff */
[----:B------:R-:W1:Y:S01]  /*0ef0*/  LDC R3, c[0x0][R3+0x2a0] ;  /* 0x0000a80003037b82 */ /* 0x000e620000000800 */
[----:B------:R-:W-:Y:S01]  /*0f00*/  MOV R97, UR5 ;  /* 0x0000000500617c02 */ /* 0x000fe20008000f00 */
[----:B----4-:R-:W-:Y:S01]  /*0f10*/  FMUL R5, R5, UR7 ;  /* 0x0000000705057c20 */ /* 0x010fe20008400000 */
[----:B---3--:R-:W-:Y:S02]  /*0f20*/  I2FP.F32.U32 R4, UR4 ;  /* 0x0000000400047c45 */ /* 0x008fe40008201000 */
[----:B------:R-:W-:-:S05]  /*0f30*/  CS2R.32 R2, SR_CgaSize ;  /* 0x0000000000027805 */ /* 0x000fca0000008a00 */
[----:B------:R-:W-:-:S06]  /*0f40*/  IMAD R2, R2, -0xa0, RZ ;  /* 0xffffff6002027824 */ /* 0x000fcc00078e02ff */
[----:B------:R-:W3:Y:S01]  /*0f50*/  LDC R2, c[0x0][R2+0x2a4] ;  /* 0x0000a90002027b82 */ /* 0x000ee20000000800 */
[----:B------:R-:W4:Y:S01]  /*0f60*/  F2I.U32.TRUNC.NTZ R90, R5 ;  /* 0x00000005005a7305 */ /* 0x000f22000020f000 */
[----:B------:R-:W-:Y:S01]  /*0f70*/  MOV R91, UR4 ;  /* 0x00000004005b7c02 */ /* 0x000fe20008000f00 */
[----:B--2---:R-:W-:-:S05]  /*0f80*/  FMUL R4, R4, UR6 ;  /* 0x0000000604047c20 */ /* 0x004fca0008400000 */
[----:B------:R-:W-:Y:S01]  /*0f90*/  BAR.SYNC.DEFER_BLOCKING 0x0 ;  /* 0x0000000000007b1d */ /* 0x000fe20000010000 */
[----:B------:R-:W-:-:S05]  /*0fa0*/  ISETP.GE.AND P0, PT, R9, 0x1, PT ;  /* 0x000000010900780c */ /* 0x000fca0003f06270 */
[----:B------:R-:W2:Y:S02]  /*0fb0*/  F2I.U32.TRUNC.NTZ R79, R4 ;  /* 0x00000004004f7305 */ /* 0x000ea4000020f000 */
[----:B------:R-:W3:Y:S01]  /*0fc0*/  S2UR UR36, SR_CTAID.Z ;  /* 0x00000000002479c3 */ /* 0x000ee20000002700 */
[----:B----4-:R-:W-:-:S05]  /*0fd0*/  IADD3 R90, PT, PT, -R90, RZ, RZ ;  /* 0x000000ff5a5a7210 */ /* 0x010fca0007ffe1ff */
[----:B-1----:R-:W-:Y:S01]  /*0fe0*/  IMAD R90, R3, R90, UR5 ;  /* 0x00000005035a7e24 */ /* 0x002fe2000f8e025a */
[----:B--2---:R-:W-:-:S05]  /*0ff0*/  IADD3 R79, PT, PT, -R79, RZ, RZ ;  /* 0x000000ff4f4f7210 */ /* 0x004fca0007ffe1ff */
[----:B---3--:R-:W-:Y:S01]  /*1000*/  IMAD R79, R2, R79, UR4 ;  /* 0x00000004024f7e24 */ /* 0x008fe2000f8e024f */
[----:B------:R-:W-:Y:S06]  /*1010*/  @!P0 BRA `(.L_x_16) ;  /* 0x0000000000b88947 */ /* 0x000fec0003800000 */
[----:B------:R-:W1:Y:S01]  /*1020*/  LDC.64 R4, c[0x0][0xb18] ;  /* 0x0002c600ff047b82 */ /* 0x000e620000000a00 */
[----:B------:R-:W-:-:S07]  /*1030*/  ISETP.NE.AND P0, PT, R9, 0x1, PT ;  /* 0x000000010900780c */ /* 0x000fce0003f05270 */
[----:B------:R-:W2:Y:S08]  /*1040*/  LDC R10, c[0x0][0xb0c] ;  /* 0x0002c300ff0a7b82 */ /* 0x000eb00000000800 */
[----:B------:R-:W3:Y:S08]  /*1050*/  LDC R11, c[0x0][0x370] ;  /* 0x0000dc00ff0b7b82 */ /* 0x000ef00000000800 */
[----:B------:R-:W4:Y:S01]  /*1060*/  LDC R12, c[0x0][0x374] ;  /* 0x0000dd00ff0c7b82 */ /* 0x000f220000000800 */
[----:B-1----:R-:W-:-:S07]  /*1070*/  ISETP.NE.AND P1, PT, R4, 0x1, PT ;  /* 0x000000010400780c */ /* 0x002fce0003f25270 */
[----:B------:R-:W3:Y:S01]  /*1080*/  LDC.64 R6, c[0x0][0xb10] ;  /* 0x0002c400ff067b82 */ /* 0x000ee20000000a00 */
[----:B--2---:R-:W-:-:S07]  /*1090*/  ISETP.NE.AND P2, PT, R10, 0x1, PT ;  /* 0x000000010a00780c */ /* 0x004fce0003f45270 */
[----:B------:R-:W1:Y:S08]  /*10a0*/  LDC R8, c[0x0][0xb20] ;  /* 0x0002c800ff087b82 */ /* 0x000e700000000800 */
[----:B------:R-:W2:Y:S01]  /*10b0*/  LDC.64 R2, c[0x0][0xb28] ;  /* 0x0002ca00ff027b82 */ /* 0x000ea20000000a00 */
[----:B----4-:R-:W-:-:S04]  /*10c0*/  IMAD.HI.U32 R13, R12, R5, RZ ;  /* 0x000000050c0d7227 */ /* 0x010fc800078e00ff */
[----:B------:R-:W-:-:S04]  /*10d0*/  IMAD.HI.U32 R5, R91, R5, RZ ;  /* 0x000000055b057227 */ /* 0x000fc800078e00ff */
[----:B---3--:R-:W-:-:S04]  /*10e0*/  IMAD.HI.U32 R14, R11, R6, RZ ;  /* 0x000000060b0e7227 */ /* 0x008fc800078e00ff */
[----:B------:R-:W-:Y:S01]  /*10f0*/  IMAD.HI.U32 R16, R97, R6, RZ ;  /* 0x0000000661107227 */ /* 0x000fe200078e00ff */
[-C--:B------:R-:W-:Y:S02]  /*1100*/  @P2 SHF.R.U32.HI R11, RZ, R7.reuse, R14 ;  /* 0x00000007ff0b2219 */ /* 0x080fe4000001160e */
[-C--:B-1----:R-:W-:Y:S02]  /*1110*/  @P1 SHF.R.U32.HI R12, RZ, R8.reuse, R13 ;  /* 0x00000008ff0c1219 */ /* 0x082fe4000001160d */
[----:B------:R-:W-:Y:S02]  /*1120*/  SHF.R.U32.HI R8, RZ, R8, R5 ;  /* 0x00000008ff087219 */ /* 0x000fe40000011605 */
[----:B------:R-:W-:Y:S02]  /*1130*/  SHF.R.U32.HI R16, RZ, R7, R16 ;  /* 0x00000007ff107219 */ /* 0x000fe40000011610 */
[----:B------:R-:W-:Y:S01]  /*1140*/  SEL R5, R91, R8, !P1 ;  /* 0x000000085b057207 */ /* 0x000fe20004800000 */
[----:B--2---:R-:W-:Y:S01]  /*1150*/  IMAD.HI.U32 R14, R12, R2, RZ ;  /* 0x000000020c0e7227 */ /* 0x004fe200078e00ff */
[----:B------:R-:W-:-:S03]  /*1160*/  SEL R7, R97, R16, !P2 ;  /* 0x0000001061077207 */ /* 0x000fc60005000000 */
[----:B------:R-:W-:Y:S01]  /*1170*/  IMAD.HI.U32 R6, R11, R2, RZ ;  /* 0x000000020b067227 */ /* 0x000fe200078e00ff */
[----:B------:R-:W-:-:S04]  /*1180*/  @P0 SHF.R.U32.HI R12, RZ, R3, R14 ;  /* 0x00000003ff0c0219 */ /* 0x000fc8000001160e */
[----:B------:R-:W-:Y:S01]  /*1190*/  @P0 SHF.R.U32.HI R11, RZ, R3, R6 ;  /* 0x00000003ff0b0219 */ /* 0x000fe20000011606 */
[----:B------:R-:W-:-:S04]  /*11a0*/  IMAD R12, R12, R9, RZ ;  /* 0x000000090c0c7224 */ /* 0x000fc800078e02ff */
[----:B------:R-:W-:Y:S01]  /*11b0*/  IMAD R6, R11, R9, RZ ;  /* 0x000000090b067224 */ /* 0x000fe200078e02ff */
[----:B------:R-:W-:-:S04]  /*11c0*/  ISETP.GE.AND P1, PT, R5, R12, PT ;  /* 0x0000000c0500720c */ /* 0x000fc80003f26270 */
[----:B------:R-:W-:Y:S01]  /*11d0*/  ISETP.GE.OR P1, PT, R7, R6, P1 ;  /* 0x000000060700720c */ /* 0x000fe20000f26670 */
[----:B------:R-:W-:-:S05]  /*11e0*/  IMAD.HI.U32 R6, R5, R2, RZ ;  /* 0x0000000205067227 */ /* 0x000fca00078e00ff */
[----:B------:R-:W-:-:S04]  /*11f0*/  SHF.R.U32.HI R6, RZ, R3, R6 ;  /* 0x00000003ff067219 */ /* 0x000fc80000011606 */
[----:B------:R-:W-:-:S03]  /*1200*/  SEL R6, R5, R6, !P0 ;  /* 0x0000000605067207 */ /* 0x000fc60004000000 */
[----:B------:R-:W-:Y:S01]  /*1210*/  @!P1 IMAD.HI.U32 R8, R7, R2, RZ ;  /* 0x0000000207089227 */ /* 0x000fe200078e00ff */
[----:B------:R-:W-:-:S04]  /*1220*/  IADD3 R2, PT, PT, -R6, RZ, RZ ;  /* 0x000000ff06027210 */ /* 0x000fc80007ffe1ff */
[----:B------:R-:W-:Y:S01]  /*1230*/  @!P1 SHF.R.U32.HI R8, RZ, R3, R8 ;  /* 0x00000003ff089219 */ /* 0x000fe20000011608 */
[----:B------:R-:W-:-:S03]  /*1240*/  IMAD R2, R9, R2, R5 ;  /* 0x0000000209027224 */ /* 0x000fc600078e0205 */
[----:B------:R-:W-:Y:S02]  /*1250*/  @!P1 SEL R3, R7, R8, !P0 ;  /* 0x0000000807039207 */ /* 0x000fe40004000000 */
[----:B------:R-:W-:-:S03]  /*1260*/  IADD3 R8, PT, PT, -R5, RZ, RZ ;  /* 0x000000ff05087210 */ /* 0x000fc60007ffe1ff */
[--C-:B------:R-:W-:Y:S02]  /*1270*/  @!P1 IMAD.IADD R6, R6, 0x1, -R3.reuse ;  /* 0x0000000106069824 */ /* 0x100fe400078e0a03 */
[----:B------:R-:W-:Y:S01]  /*1280*/  @!P1 IMAD R3, R2, R11, R3 ;  /* 0x0000000b02039224 */ /* 0x000fe200078e0203 */
[----:B------:R-:W-:Y:S01]  /*1290*/  IADD3 R2, PT, PT, -R7, RZ, RZ ;  /* 0x000000ff07027210 */ /* 0x000fe20007ffe1ff */
[----:B------:R-:W-:Y:S02]  /*12a0*/  @!P1 IMAD R5, R6, R9, R7 ;  /* 0x0000000906059224 */ /* 0x000fe400078e0207 */
[----:B------:R-:W-:Y:S02]  /*12b0*/  IMAD R8, R4, R8, R91 ;  /* 0x0000000804087224 */ /* 0x000fe400078e025b */
[----:B------:R-:W-:Y:S02]  /*12c0*/  @!P1 IMAD.MOV.U32 R7, RZ, RZ, R3 ;  /* 0x000000ffff079224 */ /* 0x000fe400078e0003 */
[----:B------:R-:W-:-:S02]  /*12d0*/  IMAD R2, R10, R2, R97 ;  /* 0x000000020a027224 */ /* 0x000fc400078e0261 */
[----:B------:R-:W-:Y:S02]  /*12e0*/  IMAD R91, R5, R4, R8 ;  /* 0x00000004055b7224 */ /* 0x000fe400078e0208 */
[----:B------:R-:W-:Y:S02]  /*12f0*/  IMAD R97, R7, R10, R2 ;  /* 0x0000000a07617224 */ /* 0x000fe400078e0202 */
.L_x_16:
[----:B------:R-:W1:Y:S01]  /*1300*/  LDCU UR4, c[0x0][0xb30] ;  /* 0x00016600ff0477ac */ /* 0x000e620008000800 */
[----:B------:R-:W2:Y:S08]  /*1310*/  S2UR UR37, SR_CgaCtaId ;  /* 0x00000000002579c3 */ /* 0x000eb00000008800 */
[----:B------:R-:W3:Y:S01]  /*1320*/  LDC R40, c[0x0][0xb24] ;  /* 0x0002c900ff287b82 */ /* 0x000ee20000000800 */
[----:B-1----:R-:W-:-:S09]  /*1330*/  UISETP.NE.AND UP1, UPT, UR4, 0x1, UPT ;  /* 0x000000010400788c */ /* 0x002fd2000bf25270 */
[----:B--2---:R-:W-:Y:S05]  /*1340*/  BRA.U UP1, `(.L_x_17) ;  /* 0x0000000101407547 */ /* 0x004fea000b800000 */
[----:B------:R-:W1:Y:S08]  /*1350*/  LDC.64 R4, c[0x0][0xb10] ;  /* 0x0002c400ff047b82 */ /* 0x000e700000000a00 */
[----:B------:R-:W2:Y:S08]  /*1360*/  LDC.64 R2, c[0x0][0xb18] ;  /* 0x0002c600ff027b82 */ /* 0x000eb00000000a00 */
[----:B------:R-:W4:Y:S08]  /*1370*/  LDC R6, c[0x0][0xb20] ;  /* 0x0002c800ff067b82 */ /* 0x000f300000000800 */
[----:B------:R-:W3:Y:S01]  /*1380*/  LDC R8, c[0x0][0xb0c] ;  /* 0x0002c300ff087b82 */ /* 0x000ee20000000800 */
[----:B-1----:R-:W-:-:S05]  /*1390*/  IMAD.HI.U32 R4, R97, R4, RZ ;  /* 0x0000000461047227 */ /* 0x002fca00078e00ff */
[----:B------:R-:W-:Y:S01]  /*13a0*/  SHF.R.U32.HI R4, RZ, R5, R4 ;  /* 0x00000005ff047219 */ /* 0x000fe20000011604 */
[----:B--2---:R-:W-:Y:S01]  /*13b0*/  IMAD.HI.U32 R3, R91, R3, RZ ;  /* 0x000000035b037227 */ /* 0x004fe200078e00ff */
[----:B------:R-:W-:-:S04]  /*13c0*/  ISETP.NE.AND P0, PT, R2, 0x1, PT ;  /* 0x000000010200780c */ /* 0x000fc80003f05270 */
[----:B----4-:R-:W-:-:S04]  /*13d0*/  SHF.R.U32.HI R6, RZ, R6, R3 ;  /* 0x00000006ff067219 */ /* 0x010fc80000011603 */
[----:B------:R-:W-:Y:S02]  /*13e0*/  SEL R3, R91, R6, !P0 ;  /* 0x000000065b037207 */ /* 0x000fe40004000000 */
[----:B---3--:R-:W-:-:S04]  /*13f0*/  ISETP.NE.AND P1, PT, R8, 0x1, PT ;  /* 0x000000010800780c */ /* 0x008fc80003f25270 */
[----:B------:R-:W-:-:S05]  /*1400*/  SEL R4, R97, R4, !P1 ;  /* 0x0000000461047207 */ /* 0x000fca0004800000 */
[----:B------:R-:W-:Y:S02]  /*1410*/  IMAD.IADD R5, R3, 0x1, -R4 ;  /* 0x0000000103057824 */ /* 0x000fe400078e0a04 */
[----:B------:R-:W-:Y:S02]  /*1420*/  IMAD.IADD R3, R4, 0x1, -R3 ;  /* 0x0000000104037824 */ /* 0x000fe400078e0a03 */
[----:B------:R-:W-:Y:S02]  /*1430*/  IMAD R97, R5, R8, R97 ;  /* 0x0000000805617224 */ /* 0x000fe400078e0261 */
[----:B------:R-:W-:-:S07]  /*1440*/  IMAD R91, R3, R2, R91 ;  /* 0x00000002035b7224 */ /* 0x000fce00078e025b */
.L_x_17:
[----:B------:R-:W-:Y:S01]  /*1450*/  BAR.SYNC.DEFER_BLOCKING 0x0 ;  /* 0x0000000000007b1d */ /* 0x000fe20000010000 */
[----:B------:R-:W-:Y:S01]  /*1460*/  UISETP.NE.AND UP1, UPT, UR8, 0x2, UPT ;  /* 0x000000020800788c */ /* 0x000fe2000bf25270 */
[----:B------:R-:W-:Y:S02]  /*1470*/  ISETP.NE.OR P5, PT, R0, 0x2, !P5 ;  /* 0x000000020000780c */ /* 0x000fe40006fa5670 */
[----:B------:R-:W-:-:S06]  /*1480*/  LOP3.LUT R2, R101, 0x1f, RZ, 0xc0, !PT ;  /* 0x0000001f65027812 */ /* 0x000fcc00078ec0ff */
[----:B------:R-:W-:Y:S05]  /*1490*/  BRA.U UP1, `(.L_x_18) ;  /* 0x0000001501987547 */ /* 0x000fea000b800000 */
[----:B------:R-:W1:Y:S01]  /*14a0*/  LDCU UR13, c[0x0][0x38c] ;  /* 0x00007180ff0d77ac */ /* 0x000e620008000800 */
[----:B------:R-:W2:Y:S01]  /*14b0*/  LDC R9, c[0x0][0x370] ;  /* 0x0000dc00ff097b82 */ /* 0x000ea20000000800 */
[----:B------:R-:W-:Y:S01]  /*14c0*/  PLOP3.LUT P1, PT, PT, PT, UP2, 0x80, 0x8 ;  /* 0x000000000008781c */ /* 0x000fe20003f2f028 */
[----:B------:R-:W-:Y:S01]  /*14d0*/  IMAD.MOV.U32 R15, RZ, RZ, 0x1 ;  /* 0x00000001ff0f7424 */ /* 0x000fe200078e00ff */
[----:B------:R-:W-:Y:S01]  /*14e0*/  ISETP.EQ.OR P4, PT, R2, RZ, P5 ;  /* 0x000000ff0200720c */ /* 0x000fe20002f82670 */
[----:B------:R-:W-:Y:S01]  /*14f0*/  IMAD.MOV.U32 R14, RZ, RZ, RZ ;  /* 0x000000ffff0e7224 */ /* 0x000fe200078e00ff */
[----:B------:R-:W-:Y:S02]  /*1500*/  PLOP3.LUT P1, PT, P1, PT, PT, 0x8, 0x80 ;  /* 0x000000000080781c */ /* 0x000fe40000f2e170 */
[----:B------:R-:W-:Y:S01]  /*1510*/  CS2R R12, SRZ ;  /* 0x00000000000c7805 */ /* 0x000fe2000001ff00 */
[----:B------:R-:W-:Y:S01]  /*1520*/  IMAD.MOV.U32 R10, RZ, RZ, 0x1 ;  /* 0x00000001ff0a7424 */ /* 0x000fe200078e00ff */
[----:B------:R-:W4:Y:S01]  /*1530*/  LDC R0, c[0x0][0x374] ;  /* 0x0000dd00ff007b82 */ /* 0x000f220000000800 */
[----:B------:R-:W2:Y:S01]  /*1540*/  LDCU.64 UR22, c[0x0][0x348] ;  /* 0x00006900ff1677ac */ /* 0x000ea20008000a00 */
[----:B------:R-:W-:Y:S01]  /*1550*/  UMOV UR6, URZ ;  /* 0x000000ff00067c82 */ /* 0x000fe20008000000 */
[----:B-1----:R-:W-:-:S04]  /*1560*/  UIADD3 UR5, UPT, UPT, UR13, 0x7f, URZ ;  /* 0x0000007f0d057890 */ /* 0x002fc8000fffe0ff */
[----:B------:R-:W-:-:S04]  /*1570*/  USHF.R.S32.HI UR4, URZ, 0x1f, UR5 ;  /* 0x0000001fff047899 */ /* 0x000fc80008011405 */
[----:B------:R-:W-:-:S04]  /*1580*/  ULEA.HI UR4, UR4, UR5, URZ, 0x7 ;  /* 0x0000000504047291 */ /* 0x000fc8000f8f38ff */
[----:B------:R-:W-:Y:S02]  /*1590*/  USHF.R.S32.HI UR15, URZ, 0x7, UR4 ;  /* 0x00000007ff0f7899 */ /* 0x000fe40008011404 */
[----:B------:R-:W-:Y:S02]  /*15a0*/  UIADD3 UR4, UPT, UPT, UR13, -0x1, URZ ;  /* 0xffffffff0d047890 */ /* 0x000fe4000fffe0ff */
[----:B------:R-:W-:Y:S02]  /*15b0*/  UISETP.LT.U32.AND UP0, UPT, UR15, 0xd, UPT ;  /* 0x0000000d0f00788c */ /* 0x000fe4000bf01070 */
[----:B------:R-:W-:Y:S02]  /*15c0*/  UISETP.GE.U32.AND UP1, UPT, UR4, -0xff, UPT ;  /* 0xffffff010400788c */ /* 0x000fe4000bf26070 */
[----:B------:R-:W-:Y:S02]  /*15d0*/  USEL UR14, UR15, 0xd, UP0 ;  /* 0x0000000d0f0e7887 */ /* 0x000fe40008000000 */
[----:B------:R-:W-:-:S02]  /*15e0*/  UIADD3 UR13, UPT, UPT, UR13, 0xfe, URZ ;  /* 0x000000fe0d0d7890 */ /* 0x000fc4000fffe0ff */
[----:B------:R-:W-:Y:S02]  /*15f0*/  UIADD3 UR5, UPT, UPT, UR14, -0x1, URZ ;  /* 0xffffffff0e057890 */ /* 0x000fe4000fffe0ff */
[----:B------:R-:W-:-:S03]  /*1600*/  UIADD3 UR7, UPT, UPT, UR15, -UR14, URZ ;  /* 0x8000000e0f077290 */ /* 0x000fc6000fffe0ff */
[----:B------:R-:W-:-:S04]  /*1610*/  @UP1 UIADD3 UR5, UPT, UPT, UR14, URZ, URZ ;  /* 0x000000ff0e051290 */ /* 0x000fc8000fffe0ff */
[----:B--2---:R-:W-:-:S12]  /*1620*/  UIADD3 UR5, UPT, UPT, UR5, 0x1, URZ ;  /* 0x0000000105057890 */ /* 0x004fd8000fffe0ff */
.L_x_36:
[----:B------:R-:W-:Y:S01]  /*1630*/  UISETP.NE.AND UP0, UPT, UR37, URZ, UPT ;  /* 0x000000ff2500728c */ /* 0x000fe2000bf05270 */
[----:B------:R-:W1:Y:S08]  /*1640*/  S2UR UR37, SR_CgaCtaId ;  /* 0x00000000002579c3 */ /* 0x000e700000008800 */
[----:B------:R-:W-:Y:S05]  /*1650*/  BRA.U UP0, `(.L_x_19) ;  /* 0x0000000100347547 */ /* 0x000fea000b800000 */
[----:B------:R-:W2:Y:S01]  /*1660*/  S2R R2, SR_CgaCtaId ;  /* 0x0000000000027919 */ /* 0x000ea20000008800 */
[----:B------:R-:W-:-:S04]  /*1670*/  MOV R3, 0x400 ;  /* 0x0000040000037802 */ /* 0x000fc80000000f00 */
[----:B--2---:R-:W-:Y:S02]  /*1680*/  LEA R3, R2, R3, 0x18 ;  /* 0x0000000302037211 */ /* 0x004fe400078ec0ff */
[----:B------:R-:W-:-:S03]  /*1690*/  SHF.L.U32 R2, R10, 0x1f, RZ ;  /* 0x0000001f0a027819 */ /* 0x000fc600000006ff */
[----:B------:R-:W-:-:S04]  /*16a0*/  IMAD R3, R12, 0x8, R3 ;  /* 0x000000080c037824 */ /* 0x000fc800078e0203 */
[----:B------:R-:W2:Y:S02]  /*16b0*/  SYNCS.PHASECHK.TRANS64.TRYWAIT P0, [R3+URZ+0x160], R2 ;  /* 0x00016002030075a7 */ /* 0x000ea400080011ff */
[----:B--2---:R-:W-:Y:S05]  /*16c0*/  @!P0 BRA `(.L_x_20) ;  /* 0x0000005000348947 */ /* 0x004fea0003800000 */
.L_x_105:
[----:B------:R-:W-:Y:S01]  /*16d0*/  VIADD R12, R12, 0x1 ;  /* 0x000000010c0c7836 */ /* 0x000fe20000000000 */
[----:B------:R2:W-:Y:S04]  /*16e0*/  SYNCS.ARRIVE.TRANS64.A1T0 RZ, [R3+URZ+0x150], RZ ;  /* 0x000150ff03ff79a7 */ /* 0x0005e800081000ff */
[----:B------:R-:W-:-:S04]  /*16f0*/  ISETP.NE.AND P0, PT, R12, 0x2, PT ;  /* 0x000000020c00780c */ /* 0x000fc80003f05270 */
[----:B------:R-:W-:Y:S02]  /*1700*/  SEL R12, R12, RZ, P0 ;  /* 0x000000ff0c0c7207 */ /* 0x000fe40000000000 */
[----:B--2---:R-:W-:-:S04]  /*1710*/  SEL R3, RZ, 0x1, P0 ;  /* 0x00000001ff037807 */ /* 0x004fc80000000000 */
[----:B------:R-:W-:-:S07]  /*1720*/  LOP3.LUT R10, R10, R3, RZ, 0x3c, !PT ;  /* 0x000000030a0a7212 */ /* 0x000fce00078e3cff */
.L_x_19:
[----:B------:R-:W-:Y:S01]  /*1730*/  UMOV UR4, 0x400 ;  /* 0x0000040000047882 */ /* 0x000fe20000000000 */
[----:B------:R-:W-:Y:S01]  /*1740*/  SHF.L.U32 R2, R15, 0x1f, RZ ;  /* 0x0000001f0f027819 */ /* 0x000fe200000006ff */
[----:B-1----:R-:W-:Y:S01]  /*1750*/  ULEA UR4, UR37, UR4, 0x18 ;  /* 0x0000000425047291 */ /* 0x002fe2000f8ec0ff */
[----:B------:R-:W-:Y:S01]  /*1760*/  R2UR UR34, R97 ;  /* 0x00000000612272ca */ /* 0x000fe200000e0000 */
[----:B------:R-:W-:Y:S01]  /*1770*/  UISETP.GE.U32.AND UP0, UPT, UR13, 0xff, UPT ;  /* 0x000000ff0d00788c */ /* 0x000fe2000bf06070 */
[----:B------:R-:W-:Y:S01]  /*1780*/  R2UR UR10, R91 ;  /* 0x000000005b0a72ca */ /* 0x000fe200000e0000 */
[----:B------:R-:W-:Y:S01]  /*1790*/  ULEA UR8, UR6, UR4, 0x3 ;  /* 0x0000000406087291 */ /* 0x000fe2000f8e18ff */
[----:B------:R-:W-:-:S08]  /*17a0*/  UMOV UR24, URZ ;  /* 0x000000ff00187c82 */ /* 0x000fd00008000000 */
[----:B------:R1:W2:Y:S01]  /*17b0*/  SYNCS.PHASECHK.TRANS64.TRYWAIT P0, [UR8+0x68], R2 ;  /* 0x00006802ff0075a7 */ /* 0x0002a20008001108 */
[----:B------:R-:W-:Y:S02]  /*17c0*/  USHF.L.U32 UR34, UR34, 0x6, URZ ;  /* 0x0000000622227899 */ /* 0x000fe400080006ff */
[----:B------:R-:W-:Y:S01]  /*17d0*/  USHF.L.U32 UR10, UR10, 0x6, URZ ;  /* 0x000000060a0a7899 */ /* 0x000fe200080006ff */
[----:B------:R-:W-:Y:S11]  /*17e0*/  BRA.U !UP0, `(.L_x_21) ;  /* 0x0000000108a47547 */ /* 0x000ff6000b800000 */
[----:B------:R-:W-:Y:S01]  /*17f0*/  UMOV UR16, URZ ;  /* 0x000000ff00107c82 */ /* 0x000fe20008000000 */
[----:B------:R-:W-:-:S05]  /*1800*/  UMOV UR17, UR6 ;  /* 0x0000000600117c82 */ /* 0x000fca0008000000 */
.L_x_26:
[----:B-1----:R-:W-:Y:S01]  /*1810*/  ULEA UR33, UR17, UR4, 0x3 ;  /* 0x0000000411217291 */ /* 0x002fe2000f8e18ff */
[----:B--2---:R-:W-:Y:S01]  /*1820*/  @!P5 MOV R3, 0x4000 ;  /* 0x000040000003d802 */ /* 0x004fe20000000f00 */
[----:B--2---:R-:W-:Y:S10]  /*1830*/  @P0 BRA `(.L_x_22) ;  /* 0x00000000000c0947 */ /* 0x004ff40003800000 */
[----:B------:R-:W-:-:S04]  /*1840*/  SHF.L.U32 R5, R15, 0x1f, RZ ;  /* 0x0000001f0f057819 */ /* 0x000fc800000006ff */
[----:B------:R-:W2:Y:S02]  /*1850*/  SYNCS.PHASECHK.TRANS64.TRYWAIT P0, [UR33+0x68], R5 ;  /* 0x00006805ff0075a7 */ /* 0x000ea40008001121 */
[----:B--2---:R-:W-:Y:S05]  /*1860*/  @!P0 BRA `(.L_x_23) ;  /* 0x0000004c00e08947 */ /* 0x004fea0003800000 */
.L_x_22:
[----:B------:R2:W-:Y:S01]  /*1870*/  @!P5 SYNCS.ARRIVE.TRANS64 RZ, [UR33], R3 ;  /* 0x00000003ffffd9a7 */ /* 0x0005e20008000021 */
[----:B------:R-:W-:Y:S04]  /*1880*/  BSSY.RECONVERGENT B0, `(.L_x_24) ;  /* 0x0000003000007945 */ /* 0x000fe80003800200 */
[----:B------:R-:W-:Y:S05]  /*1890*/  @P4 BRA `(.L_x_25) ;  /* 0x0000000000044947 */ /* 0x000fea0003800000 */
[----:B------:R-:W-:Y:S05]  /*18a0*/  BPT.TRAP 0x1 ;  /* 0x000000040000795c */ /* 0x000fea0000300000 */
.L_x_25:
[----:B------:R-:W-:Y:S05]  /*18b0*/  BSYNC.RECONVERGENT B0 ;  /* 0x0000000000007941 */ /* 0x000fea0003800200 */
.L_x_24:
[----:B------:R-:W-:Y:S02]  /*18c0*/  UIADD3 UR6, UPT, UPT, UR17, 0x1, URZ ;  /* 0x0000000111067890 */ /* 0x000fe4000fffe0ff */
[----:B------:R-:W-:Y:S02]  /*18d0*/  UIADD3 UR26, UP1, UPT, UR22, 0x80, URZ ;  /* 0x00000080161a7890 */ /* 0x000fe4000ff3e0ff */
[----:B------:R-:W-:Y:S02]  /*18e0*/  UISETP.NE.AND UP0, UPT, UR6, 0xd, UPT ;  /* 0x0000000d0600788c */ /* 0x000fe4000bf05270 */
[----:B------:R-:W-:Y:S02]  /*18f0*/  USHF.L.U32 UR35, UR16, 0x7, URZ ;  /* 0x0000000710237899 */ /* 0x000fe400080006ff */
[----:B------:R-:W-:Y:S02]  /*1900*/  USEL UR9, URZ, 0x1, UP0 ;  /* 0x00000001ff097887 */ /* 0x000fe40008000000 */
[----:B------:R-:W-:-:S02]  /*1910*/  USEL UR6, UR6, URZ, UP0 ;  /* 0x000000ff06067287 */ /* 0x000fc40008000000 */
[----:B------:R-:W-:Y:S02]  /*1920*/  UIADD3 UR20, UP0, UPT, UR22, 0x180, URZ ;  /* 0x0000018016147890 */ /* 0x000fe4000ff1e0ff */
[----:B------:R-:W-:Y:S01]  /*1930*/  ULEA UR8, UR6, UR4, 0x3 ;  /* 0x0000000406087291 */ /* 0x000fe2000f8e18ff */
[----:B------:R-:W-:Y:S01]  /*1940*/  LOP3.LUT R15, R15, UR9, RZ, 0x3c, !PT ;  /* 0x000000090f0f7c12 */ /* 0x000fe2000f8e3cff */
[----:B------:R-:W-:Y:S02]  /*1950*/  UIADD3.X UR27, UPT, UPT, URZ, UR23, URZ, UP1, !UPT ;  /* 0x00000017ff1b7290 */ /* 0x000fe40008ffe4ff */
[----:B------:R-:W-:Y:S01]  /*1960*/  UIADD3.X UR21, UPT, UPT, URZ, UR23, URZ, UP0, !UPT ;  /* 0x00000017ff157290 */ /* 0x000fe200087fe4ff */
[----:B-1----:R-:W-:Y:S01]  /*1970*/  SHF.L.U32 R2, R15, 0x1f, RZ ;  /* 0x0000001f0f027819 */ /* 0x002fe200000006ff */
[----:B------:R-:W-:Y:S01]  /*1980*/  UMOV UR18, 0x0 ;  /* 0x0000000000127882 */ /* 0x000fe20000000000 */
[----:B------:R-:W-:Y:S01]  /*1990*/  UMOV UR19, 0x10000000 ;  /* 0x1000000000137882 */ /* 0x000fe20000000000 */
[----:B------:R-:W-:Y:S01]  /*19a0*/  UMOV UR12, UR36 ;  /* 0x00000024000c7c82 */ /* 0x000fe20008000000 */
[----:B------:R1:W1:Y:S01]  /*19b0*/  SYNCS.PHASECHK.TRANS64.TRYWAIT P0, [UR8+0x68], R2 ;  /* 0x00006802ff0075a7 */ /* 0x0002620008001108 */
[----:B------:R-:W-:Y:S01]  /*19c0*/  ULEA UR8, UR17, UR4, 0xd ;  /* 0x0000000411087291 */ /* 0x000fe2000f8e68ff */
[----:B------:R-:W-:Y:S01]  /*19d0*/  UMOV UR9, UR33 ;  /* 0x0000002100097c82 */ /* 0x000fe20008000000 */
[----:B------:R-:W-:-:S02]  /*19e0*/  UMOV UR11, UR35 ;  /* 0x00000023000b7c82 */ /* 0x000fc40008000000 */
[----:B------:R-:W-:Y:S02]  /*19f0*/  UIADD3 UR32, UPT, UPT, UR8, 0x2400, URZ ;  /* 0x0000240008207890 */ /* 0x000fe4000fffe0ff */
[----:B------:R-:W-:Y:S02]  /*1a00*/  UIADD3 UR8, UPT, UPT, UR8, 0x1c400, URZ ;  /* 0x0001c40008087890 */ /* 0x000fe4000fffe0ff */
[----:B------:R-:W-:Y:S01]  /*1a10*/  UIADD3 UR16, UPT, UPT, UR16, 0x1, URZ ;  /* 0x0000000110107890 */ /* 0x000fe2000fffe0ff */
[----:B------:R-:W-:Y:S01]  /*1a20*/  UMOV UR24, UR5 ;  /* 0x0000000500187c82 */ /* 0x000fe20008000000 */
[----:B------:R-:W-:Y:S02]  /*1a30*/  UMOV UR17, UR6 ;  /* 0x0000000600117c82 */ /* 0x000fe40008000000 */
[----:B------:R-:W-:Y:S01]  /*1a40*/  UISETP.NE.AND UP0, UPT, UR16, UR5, UPT ;  /* 0x000000051000728c */ /* 0x000fe2000bf05270 */
[----:B------:R1:W-:Y:S02]  /*1a50*/  UTMALDG.3D [UR32], [UR26], desc[UR18] ;  /* 0x000012201a0075b4 */ /* 0x0003e40008011000 */
[----:B------:R1:W-:Y:S06]  /*1a60*/  UTMALDG.3D [UR8], [UR20], desc[UR18] ;  /* 0x00001208140075b4 */ /* 0x0003ec0008011000 */
[----:B------:R-:W-:Y:S05]  /*1a70*/  BRA.U UP0, `(.L_x_26) ;  /* 0xfffffffd00647547 */ /* 0x000fea000b83ffff */
.L_x_21:
[----:B-1----:R-:W-:Y:S01]  /*1a80*/  ULEA UR8, UR6, UR4, 0x3 ;  /* 0x0000000406087291 */ /* 0x002fe2000f8e18ff */
[----:B------:R-:W-:Y:S01]  /*1a90*/  SHF.L.U32 R2, R15, 0x1f, RZ ;  /* 0x0000001f0f027819 */ /* 0x000fe200000006ff */
[----:B------:R-:W-:Y:S01]  /*1aa0*/  @!P1 SYNCS.ARRIVE.TRANS64.A1T0 RZ, [UR4+0xe8], RZ ;  /* 0x0000e8ffffff99a7 */ /* 0x000fe20008100004 */
[----:B------:R-:W-:-:S06]  /*1ab0*/  UISETP.GT.AND UP0, UPT, UR15, UR14, UPT ;  /* 0x0000000e0f00728c */ /* 0x000fcc000bf04270 */
[----:B--2---:R1:W2:Y:S03]  /*1ac0*/  SYNCS.PHASECHK.TRANS64.TRYWAIT P0, [UR8+0x68], R2 ;  /* 0x00006802ff0075a7 */ /* 0x0042a60008001108 */
[----:B------:R-:W-:Y:S05]  /*1ad0*/  BRA.U !UP0, `(.L_x_27) ;  /* 0x0000000108a87547 */ /* 0x000fea000b800000 */
[----:B------:R-:W-:Y:S01]  /*1ae0*/  UIADD3 UR21, UPT, UPT, UR7, UR24, URZ ;  /* 0x0000001807157290 */ /* 0x000fe2000fffe0ff */
[----:B------:R-:W-:-:S11]  /*1af0*/  UMOV UR25, UR6 ;  /* 0x0000000600197c82 */ /* 0x000fd60008000000 */
.L_x_32:
[----:B-1----:R-:W-:Y:S01]  /*1b00*/  ULEA UR17, UR25, UR4, 0x3 ;  /* 0x0000000419117291 */ /* 0x002fe2000f8e18ff */
[----:B--2---:R-:W-:Y:S01]  /*1b10*/  @!P5 MOV R3, 0x4000 ;  /* 0x000040000003d802 */ /* 0x004fe20000000f00 */
[----:B--2---:R-:W-:Y:S10]  /*1b20*/  @P0 BRA `(.L_x_28) ;  /* 0x00000000000c0947 */ /* 0x004ff40003800000 */
[----:B------:R-:W-:-:S04]  /*1b30*/  SHF.L.U32 R5, R15, 0x1f, RZ ;  /* 0x0000001f0f057819 */ /* 0x000fc800000006ff */
[----:B------:R-:W2:Y:S02]  /*1b40*/  SYNCS.PHASECHK.TRANS64.TRYWAIT P0, [UR17+0x68], R5 ;  /* 0x00006805ff0075a7 */ /* 0x000ea40008001111 */
[----:B--2---:R-:W-:Y:S05]  /*1b50*/  @!P0 BRA `(.L_x_29) ;  /* 0x0000004c003c8947 */ /* 0x004fea0003800000 */
.L_x_28:
[----:B------:R2:W-:Y:S01]  /*1b60*/  @!P5 SYNCS.ARRIVE.TRANS64 RZ, [UR17], R3 ;  /* 0x00000003ffffd9a7 */ /* 0x0005e20008000011 */
[----:B------:R-:W-:Y:S04]  /*1b70*/  BSSY.RECONVERGENT B0, `(.L_x_30) ;  /* 0x0000003000007945 */ /* 0x000fe80003800200 */
[----:B------:R-:W-:Y:S05]  /*1b80*/  @P4 BRA `(.L_x_31) ;  /* 0x0000000000044947 */ /* 0x000fea0003800000 */
[----:B------:R-:W-:Y:S05]  /*1b90*/  BPT.TRAP 0x1 ;  /* 0x000000040000795c */ /* 0x000fea0000300000 */
.L_x_31:
[----:B------:R-:W-:Y:S05]  /*1ba0*/  BSYNC.RECONVERGENT B0 ;  /* 0x0000000000007941 */ /* 0x000fea0003800200 */
.L_x_30:
        /* <DEDUP_REMOVED lines=20> */
[----:B------:R-:W-:Y:S01]  /*1cf0*/  UIADD3 UR8, UPT, UPT, UR8, 0x1c400, URZ ;  /* 0x0001c40008087890 */ /* 0x000fe2000fffe0ff */
[----:B------:R-:W-:Y:S01]  /*1d00*/  UMOV UR9, UR17 ;  /* 0x0000001100097c82 */ /* 0x000fe20008000000 */
[----:B------:R-:W-:Y:S01]  /*1d10*/  UMOV UR11, UR19 ;  /* 0x00000013000b7c82 */ /* 0x000fe20008000000 */
[----:B------:R-:W-:Y:S01]  /*1d20*/  UIADD3 UR24, UPT, UPT, UR24, 0x1, URZ ;  /* 0x0000000118187890 */ /* 0x000fe2000fffe0ff */
[----:B------:R-:W-:-:S03]  /*1d30*/  UMOV UR25, UR6 ;  /* 0x0000000600197c82 */ /* 0x000fc60008000000 */
[----:B------:R1:W-:Y:S01]  /*1d40*/  UTMALDG.3D [UR16], [UR30], desc[UR26] ;  /* 0x00001a101e0075b4 */ /* 0x0003e20008011000 */
[----:B------:R-:W-:Y:S01]  /*1d50*/  UISETP.NE.AND UP0, UPT, UR24, UR21, UPT ;  /* 0x000000151800728c */ /* 0x000fe2000bf05270 */
[----:B------:R1:W-:Y:S08]  /*1d60*/  UTMALDG.3D [UR8], [UR28], desc[UR26] ;  /* 0x00001a081c0075b4 */ /* 0x0003f00008011000 */
[----:B------:R-:W-:Y:S05]  /*1d70*/  BRA.U UP0, `(.L_x_32) ;  /* 0xfffffffd00607547 */ /* 0x000fea000b83ffff */
.L_x_27:
[C---:B-1----:R-:W-:Y:S01]  /*1d80*/  LEA R2, R14.reuse, UR4, 0x3 ;  /* 0x000000040e027c11 */ /* 0x042fe2000f8e18ff */
[----:B------:R-:W-:Y:S01]  /*1d90*/  NOP ;  /* 0x0000000000007918 */ /* 0x000fe20000000000 */
[----:B--2---:R-:W-:Y:S02]  /*1da0*/  SHF.L.U32 R3, R13, 0x1f, RZ ;  /* 0x0000001f0d037819 */ /* 0x004fe400000006ff */
[----:B------:R-:W-:Y:S02]  /*1db0*/  LEA R4, R14, UR4, 0x4 ;  /* 0x000000040e047c11 */ /* 0x000fe4000f8e20ff */
[----:B------:R-:W1:Y:S02]  /*1dc0*/  SYNCS.PHASECHK.TRANS64.TRYWAIT P0, [R2+URZ+0xf0], R3 ;  /* 0x0000f003020075a7 */ /* 0x000e6400080011ff */
[----:B-1----:R-:W-:Y:S05]  /*1dd0*/  @!P0 BRA `(.L_x_33) ;  /* 0x0000004800b48947 */ /* 0x002fea0003800000 */
.L_x_108:
[----:B------:R-:W2:Y:S01]  /*1de0*/  LDS.128 R4, [R4+0x180] ;  /* 0x0001800004047984 */ /* 0x000ea20000000c00 */
[----:B---3--:R-:W-:Y:S01]  /*1df0*/  ISETP.GE.AND P0, PT, R40, 0x1, PT ;  /* 0x000000012800780c */ /* 0x008fe20003f06270 */
[----:B-1----:R-:W-:Y:S01]  /*1e00*/  VIADD R2, R2, 0x100 ;  /* 0x0000010002027836 */ /* 0x002fe20000000000 */
[----:B------:R-:W-:Y:S01]  /*1e10*/  @!PT LDS RZ, [RZ] ;  /* 0x00000000fffff984 */ /* 0x000fe20000000800 */
[----:B------:R-:W-:Y:S01]  /*1e20*/  @!PT LDS RZ, [RZ] ;  /* 0x00000000fffff984 */ /* 0x000fe20000000800 */
[----:B------:R-:W-:Y:S01]  /*1e30*/  @!PT LDS RZ, [RZ] ;  /* 0x00000000fffff984 */ /* 0x000fe20000000800 */
[----:B------:R-:W-:Y:S01]  /*1e40*/  @!PT LDS RZ, [RZ] ;  /* 0x00000000fffff984 */ /* 0x000fe20000000800 */
[----:B------:R1:W-:Y:S06]  /*1e50*/  MEMBAR.ALL.CTA ;  /* 0x0000000000007992 */ /* 0x0003ec0000008000 */
[----:B-1----:R-:W1:Y:S01]  /*1e60*/  FENCE.VIEW.ASYNC.S ;  /* 0x00000000000073c6 */ /* 0x002e620000000000 */
[----:B------:R-:W-:-:S04]  /*1e70*/  PRMT R2, RZ, 0x654, R2 ;  /* 0x00000654ff027816 */ /* 0x000fc80000000002 */
[----:B-1----:R1:W-:Y:S01]  /*1e80*/  SYNCS.ARRIVE.TRANS64.RED.A1T0 RZ, [R2+URZ], RZ ;  /* 0x000000ff02ff79a7 */ /* 0x0023e200081004ff */
[----:B--2---:R-:W-:-:S13]  /*1e90*/  LOP3.LUT P2, RZ, R6, 0x1, RZ, 0xc0, !PT ;  /* 0x0000000106ff7812 */ /* 0x004fda000784c0ff */
[----:B------:R-:W-:Y:S01]  /*1ea0*/  @P2 SHF.R.U32.HI R3, RZ, 0x10, R5 ;  /* 0x00000010ff032819 */ /* 0x000fe20000011605 */
[----:B------:R-:W-:Y:S01]  /*1eb0*/  VOTEU.ANY UP0, P2 ;  /* 0x0000000000ff7886 */ /* 0x000fe20001000100 */
[----:B------:R-:W-:Y:S02]  /*1ec0*/  @P2 MOV R11, R4 ;  /* 0x00000004000b2202 */ /* 0x000fe40000000f00 */
[----:B------:R-:W-:Y:S02]  /*1ed0*/  @P2 R2UR.BROADCAST UR8, R3 ;  /* 0x00000000030822ca */ /* 0x000fe400008e0000 */
[----:B------:R-:W-:-:S11]  /*1ee0*/  @P2 LOP3.LUT R8, R5, 0xffff, RZ, 0xc0, !PT ;  /* 0x0000ffff05082812 */ /* 0x000fd600078ec0ff */
[----:B------:R-:W-:Y:S01]  /*1ef0*/  @UP0 UMOV UR36, UR8 ;  /* 0x0000000800240c82 */ /* 0x000fe20008000000 */
[----:B-1----:R-:W-:Y:S05]  /*1f00*/  @!P0 BRA `(.L_x_34) ;  /* 0x0000000000b88947 */ /* 0x002fea0003800000 */
[----:B------:R-:W4:Y:S01]  /*1f10*/  LDC.64 R4, c[0x0][0xb18] ;  /* 0x0002c600ff047b82 */ /* 0x000f220000000a00 */
[----:B------:R-:W-:-:S07]  /*1f20*/  ISETP.NE.AND P3, PT, R40, 0x1, PT ;  /* 0x000000012800780c */ /* 0x000fce0003f65270 */
[----:B------:R-:W1:Y:S08]  /*1f30*/  LDC.64 R6, c[0x0][0xb10] ;  /* 0x0002c400ff067b82 */ /* 0x000e700000000a00 */
[----:B------:R-:W2:Y:S08]  /*1f40*/  LDC R16, c[0x0][0xb20] ;  /* 0x0002c800ff107b82 */ /* 0x000eb00000000800 */
[----:B------:R-:W3:Y:S01]  /*1f50*/  LDC R18, c[0x0][0xb0c] ;  /* 0x0002c300ff127b82 */ /* 0x000ee20000000800 */
[----:B----4-:R-:W-:Y:S01]  /*1f60*/  IMAD.HI.U32 R17, R0, R5, RZ ;  /* 0x0000000500117227 */ /* 0x010fe200078e00ff */
[----:B------:R-:W-:-:S03]  /*1f70*/  ISETP.NE.AND P0, PT, R4, 0x1, PT ;  /* 0x000000010400780c */ /* 0x000fc60003f05270 */
[----:B------:R-:W-:-:S03]  /*1f80*/  IMAD.HI.U32 R5, R8, R5, RZ ;  /* 0x0000000508057227 */ /* 0x000fc600078e00ff */
[----:B------:R-:W4:Y:S01]  /*1f90*/  LDC.64 R2, c[0x0][0xb28] ;  /* 0x0002ca00ff027b82 */ /* 0x000f220000000a00 */
[----:B-1----:R-:W-:-:S04]  /*1fa0*/  IMAD.HI.U32 R20, R9, R6, RZ ;  /* 0x0000000609147227 */ /* 0x002fc800078e00ff */
[----:B------:R-:W-:Y:S01]  /*1fb0*/  IMAD.HI.U32 R22, R11, R6, RZ ;  /* 0x000000060b167227 */ /* 0x000fe200078e00ff */
[----:B------:R-:W-:Y:S02]  /*1fc0*/  SHF.R.U32.HI R20, RZ, R7, R20 ;  /* 0x00000007ff147219 */ /* 0x000fe40000011614 */
[-C--:B--2---:R-:W-:Y:S02]  /*1fd0*/  SHF.R.U32.HI R17, RZ, R16.reuse, R17 ;  /* 0x00000010ff117219 */ /* 0x084fe40000011611 */
[----:B------:R-:W-:Y:S02]  /*1fe0*/  SHF.R.U32.HI R5, RZ, R16, R5 ;  /* 0x00000010ff057219 */ /* 0x000fe40000011605 */
[----:B------:R-:W-:Y:S02]  /*1ff0*/  SEL R17, R0, R17, !P0 ;  /* 0x0000001100117207 */ /* 0x000fe40004000000 */
[----:B------:R-:W-:Y:S02]  /*2000*/  SHF.R.U32.HI R22, RZ, R7, R22 ;  /* 0x00000007ff167219 */ /* 0x000fe40000011616 */
[----:B---3--:R-:W-:-:S02]  /*2010*/  ISETP.NE.AND P1, PT, R18, 0x1, PT ;  /* 0x000000011200780c */ /* 0x008fc40003f25270 */
[----:B------:R-:W-:Y:S02]  /*2020*/  SEL R5, R8, R5, !P0 ;  /* 0x0000000508057207 */ /* 0x000fe40004000000 */
[----:B------:R-:W-:Y:S02]  /*2030*/  SEL R19, R9, R20, !P1 ;  /* 0x0000001409137207 */ /* 0x000fe40004800000 */
[----:B------:R-:W-:Y:S01]  /*2040*/  SEL R7, R11, R22, !P1 ;  /* 0x000000160b077207 */ /* 0x000fe20004800000 */
[----:B----4-:R-:W-:-:S04]  /*2050*/  IMAD.HI.U32 R20, R17, R2, RZ ;  /* 0x0000000211147227 */ /* 0x010fc800078e00ff */
[----:B------:R-:W-:Y:S01]  /*2060*/  IMAD.HI.U32 R6, R19, R2, RZ ;  /* 0x0000000213067227 */ /* 0x000fe200078e00ff */
[----:B------:R-:W-:-:S04]  /*2070*/  @P3 SHF.R.U32.HI R17, RZ, R3, R20 ;  /* 0x00000003ff113219 */ /* 0x000fc80000011614 */
[----:B------:R-:W-:Y:S01]  /*2080*/  @P3 SHF.R.U32.HI R19, RZ, R3, R6 ;  /* 0x00000003ff133219 */ /* 0x000fe20000011606 */
[----:B------:R-:W-:-:S04]  /*2090*/  IMAD R17, R40, R17, RZ ;  /* 0x0000001128117224 */ /* 0x000fc800078e02ff */
[----:B------:R-:W-:Y:S01]  /*20a0*/  IMAD R6, R40, R19, RZ ;  /* 0x0000001328067224 */ /* 0x000fe200078e02ff */
[C---:B------:R-:W-:Y:S02]  /*20b0*/  ISETP.GE.AND P0, PT, R5.reuse, R17, PT ;  /* 0x000000110500720c */ /* 0x040fe40003f06270 */
[----:B------:R-:W-:Y:S02]  /*20c0*/  IADD3 R17, PT, PT, -R5, RZ, RZ ;  /* 0x000000ff05117210 */ /* 0x000fe40007ffe1ff */
[----:B------:R-:W-:Y:S01]  /*20d0*/  ISETP.GE.OR P0, PT, R7, R6, P0 ;  /* 0x000000060700720c */ /* 0x000fe20000706670 */
[----:B------:R-:W-:-:S04]  /*20e0*/  IMAD.HI.U32 R6, R5, R2, RZ ;  /* 0x0000000205067227 */ /* 0x000fc800078e00ff */
[----:B------:R-:W-:Y:S01]  /*20f0*/  IMAD R8, R4, R17, R8 ;  /* 0x0000001104087224 */ /* 0x000fe200078e0208 */
[----:B------:R-:W-:-:S04]  /*2100*/  SHF.R.U32.HI R6, RZ, R3, R6 ;  /* 0x00000003ff067219 */ /* 0x000fc80000011606 */
[----:B------:R-:W-:-:S03]  /*2110*/  SEL R6, R5, R6, !P3 ;  /* 0x0000000605067207 */ /* 0x000fc60005800000 */
[----:B------:R-:W-:-:S04]  /*2120*/  @!P0 IMAD.HI.U32 R16, R7, R2, RZ ;  /* 0x0000000207108227 */ /* 0x000fc800078e00ff */
[----:B------:R-:W-:Y:S01]  /*2130*/  IMAD.MOV R2, RZ, RZ, -R6 ;  /* 0x000000ffff027224 */ /* 0x000fe200078e0a06 */
[----:B------:R-:W-:-:S03]  /*2140*/  @!P0 SHF.R.U32.HI R16, RZ, R3, R16 ;  /* 0x00000003ff108219 */ /* 0x000fc60000011610 */
[----:B------:R-:W-:Y:S01]  /*2150*/  IMAD R2, R40, R2, R5 ;  /* 0x0000000228027224 */ /* 0x000fe200078e0205 */
[----:B------:R-:W-:-:S05]  /*2160*/  @!P0 SEL R3, R7, R16, !P3 ;  /* 0x0000001007038207 */ /* 0x000fca0005800000 */
[--C-:B------:R-:W-:Y:S02]  /*2170*/  @!P0 IMAD.IADD R6, R6, 0x1, -R3.reuse ;  /* 0x0000000106068824 */ /* 0x100fe400078e0a03 */
[----:B------:R-:W-:Y:S01]  /*2180*/  @!P0 IMAD R3, R2, R19, R3 ;  /* 0x0000001302038224 */ /* 0x000fe200078e0203 */
[----:B------:R-:W-:Y:S01]  /*2190*/  IADD3 R2, PT, PT, -R7, RZ, RZ ;  /* 0x000000ff07027210 */ /* 0x000fe20007ffe1ff */
[----:B------:R-:W-:Y:S02]  /*21a0*/  @!P0 IMAD R5, R40, R6, R7 ;  /* 0x0000000628058224 */ /* 0x000fe400078e0207 */
[----:B------:R-:W-:Y:S02]  /*21b0*/  @!P0 IMAD.MOV.U32 R7, RZ, RZ, R3 ;  /* 0x000000ffff078224 */ /* 0x000fe400078e0003 */
[----:B------:R-:W-:Y:S02]  /*21c0*/  IMAD R2, R18, R2, R11 ;  /* 0x0000000212027224 */ /* 0x000fe400078e020b */
[----:B------:R-:W-:-:S02]  /*21d0*/  IMAD R8, R5, R4, R8 ;  /* 0x0000000405087224 */ /* 0x000fc400078e0208 */
[----:B------:R-:W-:Y:S02]  /*21e0*/  IMAD R11, R7, R18, R2 ;  /* 0x00000012070b7224 */ /* 0x000fe400078e0202 */
.L_x_34:
[----:B------:R-:W1:Y:S02]  /*21f0*/  LDCU UR8, c[0x0][0xb30] ;  /* 0x00016600ff0877ac */ /* 0x000e640008000800 */
[----:B-1----:R-:W-:-:S09]  /*2200*/  UISETP.NE.AND UP0, UPT, UR8, 0x1, UPT ;  /* 0x000000010800788c */ /* 0x002fd2000bf05270 */
[----:B------:R-:W-:Y:S05]  /*2210*/  BRA.U UP0, `(.L_x_35) ;  /* 0x0000000100407547 */ /* 0x000fea000b800000 */
[----:B------:R-:W1:Y:S08]  /*2220*/  LDC.64 R4, c[0x0][0xb10] ;  /* 0x0002c400ff047b82 */ /* 0x000e700000000a00 */
[----:B------:R-:W2:Y:S08]  /*2230*/  LDC.64 R2, c[0x0][0xb18] ;  /* 0x0002c600ff027b82 */ /* 0x000eb00000000a00 */
[----:B------:R-:W3:Y:S08]  /*2240*/  LDC R6, c[0x0][0xb20] ;  /* 0x0002c800ff067b82 */ /* 0x000ef00000000800 */
[----:B------:R-:W4:Y:S01]  /*2250*/  LDC R16, c[0x0][0xb0c] ;  /* 0x0002c300ff107b82 */ /* 0x000f220000000800 */
[----:B-1----:R-:W-:-:S05]  /*2260*/  IMAD.HI.U32 R4, R11, R4, RZ ;  /* 0x000000040b047227 */ /* 0x002fca00078e00ff */
[----:B------:R-:W-:Y:S01]  /*2270*/  SHF.R.U32.HI R4, RZ, R5, R4 ;  /* 0x00000005ff047219 */ /* 0x000fe20000011604 */
[----:B--2---:R-:W-:Y:S01]  /*2280*/  IMAD.HI.U32 R3, R8, R3, RZ ;  /* 0x0000000308037227 */ /* 0x004fe200078e00ff */
[----:B------:R-:W-:-:S04]  /*2290*/  ISETP.NE.AND P0, PT, R2, 0x1, PT ;  /* 0x000000010200780c */ /* 0x000fc80003f05270 */
[----:B---3--:R-:W-:-:S04]  /*22a0*/  SHF.R.U32.HI R3, RZ, R6, R3 ;  /* 0x00000006ff037219 */ /* 0x008fc80000011603 */
[----:B------:R-:W-:Y:S02]  /*22b0*/  SEL R3, R8, R3, !P0 ;  /* 0x0000000308037207 */ /* 0x000fe40004000000 */
[----:B----4-:R-:W-:-:S04]  /*22c0*/  ISETP.NE.AND P1, PT, R16, 0x1, PT ;  /* 0x000000011000780c */ /* 0x010fc80003f25270 */
[----:B------:R-:W-:-:S05]  /*22d0*/  SEL R4, R11, R4, !P1 ;  /* 0x000000040b047207 */ /* 0x000fca0004800000 */
[----:B------:R-:W-:Y:S02]  /*22e0*/  IMAD.IADD R5, R3, 0x1, -R4 ;  /* 0x0000000103057824 */ /* 0x000fe400078e0a04 */
[----:B------:R-:W-:Y:S02]  /*22f0*/  IMAD.IADD R3, R4, 0x1, -R3 ;  /* 0x0000000104037824 */ /* 0x000fe400078e0a03 */
[----:B------:R-:W-:Y:S02]  /*2300*/  IMAD R11, R5, R16, R11 ;  /* 0x00000010050b7224 */ /* 0x000fe400078e020b */
[----:B------:R-:W-:-:S07]  /*2310*/  IMAD R8, R3, R2, R8 ;  /* 0x0000000203087224 */ /* 0x000fce00078e0208 */
.L_x_35:
[----:B------:R-:W-:Y:S01]  /*2320*/  VIADD R14, R14, 0x1 ;  /* 0x000000010e0e7836 */ /* 0x000fe20000000000 */
[----:B------:R-:W-:Y:S01]  /*2330*/  PLOP3.LUT P1, PT, PT, PT, PT, 0x80, 0x8 ;  /* 0x000000000008781c */ /* 0x000fe20003f2f070 */
[----:B------:R-:W-:Y:S02]  /*2340*/  IMAD.IADD R97, R11, 0x1, R90 ;  /* 0x000000010b617824 */ /* 0x000fe400078e025a */
[----:B------:R-:W-:Y:S01]  /*2350*/  IMAD.IADD R91, R8, 0x1, R79 ;  /* 0x00000001085b7824 */ /* 0x000fe200078e024f */
[----:B------:R-:W-:-:S04]  /*2360*/  ISETP.NE.AND P0, PT, R14, 0x2, PT ;  /* 0x000000020e00780c */ /* 0x000fc80003f05270 */
[----:B------:R-:W-:Y:S02]  /*2370*/  SEL R2, RZ, 0x1, P0 ;  /* 0x00000001ff027807 */ /* 0x000fe40000000000 */
[----:B------:R-:W-:Y:S02]  /*2380*/  SEL R14, R14, RZ, P0 ;  /* 0x000000ff0e0e7207 */ /* 0x000fe40000000000 */
[----:B------:R-:W-:Y:S01]  /*2390*/  LOP3.LUT R13, R13, R2, RZ, 0x3c, !PT ;  /* 0x000000020d0d7212 */ /* 0x000fe200078e3cff */
[----:B------:R-:W-:Y:S06]  /*23a0*/  @P2 BRA `(.L_x_36) ;  /* 0xfffffff000a02947 */ /* 0x000fec000383ffff */
[----:B------:R-:W-:Y:S01]  /*23b0*/  UIADD3 UR4, UPT, UPT, UR4, 0x68, URZ ;  /* 0x0000006804047890 */ /* 0x000fe2000fffe0ff */
[----:B------:R-:W-:-:S03]  /*23c0*/  SHF.L.U32 R3, R15, 0x1f, RZ ;  /* 0x0000001f0f037819 */ /* 0x000fc600000006ff */
[----:B------:R-:W-:-:S09]  /*23d0*/  ULEA UR5, UR6, UR4, 0x3 ;  /* 0x0000000406057291 */ /* 0x000fd2000f8e18ff */
[----:B------:R-:W1:Y:S02]  /*23e0*/  SYNCS.PHASECHK.TRANS64.TRYWAIT P0, [UR5], R3 ;  /* 0x00000003ff0075a7 */ /* 0x000e640008001105 */
[----:B-1----:R-:W-:Y:S05]  /*23f0*/  @!P0 BRA `(.L_x_37) ;  /* 0x0000004400408947 */ /* 0x002fea0003800000 */
.L_x_110:
[----:B------:R-:W-:-:S04]  /*2400*/  UIADD3 UR6, UPT, UPT, UR6, 0x1, URZ ;  /* 0x0000000106067890 */ /* 0x000fc8000fffe0ff */
[----:B------:R-:W-:-:S04]  /*2410*/  UISETP.NE.AND UP0, UPT, UR6, 0xd, UPT ;  /* 0x0000000d0600788c */ /* 0x000fc8000bf05270 */
[----:B------:R-:W-:Y:S02]  /*2420*/  USEL UR7, URZ, 0x1, UP0 ;  /* 0x00000001ff077887 */ /* 0x000fe40008000000 */
[----:B------:R-:W-:-:S04]  /*2430*/  USEL UR6, UR6, URZ, UP0 ;  /* 0x000000ff06067287 */ /* 0x000fc80008000000 */
[----:B------:R-:W-:Y:S01]  /*2440*/  ULEA UR5, UR6, UR4, 0x3 ;  /* 0x0000000406057291 */ /* 0x000fe2000f8e18ff */
[----:B------:R-:W-:-:S04]  /*2450*/  LOP3.LUT R2, R15, UR7, RZ, 0x3c, !PT ;  /* 0x000000070f027c12 */ /* 0x000fc8000f8e3cff */
[----:B-1----:R-:W-:-:S04]  /*2460*/  SHF.L.U32 R3, R2, 0x1f, RZ ;  /* 0x0000001f02037819 */ /* 0x002fc800000006ff */
[----:B------:R-:W1:Y:S02]  /*2470*/  SYNCS.PHASECHK.TRANS64.TRYWAIT P0, [UR5], R3 ;  /* 0x00000003ff0075a7 */ /* 0x000e640008001105 */
[----:B-1----:R-:W-:Y:S05]  /*2480*/  @!P0 BRA `(.L_x_38) ;  /* 0x0000004400348947 */ /* 0x002fea0003800000 */
.L_x_112:
        /* <DEDUP_REMOVED lines=9> */
.L_x_114:
        /* <DEDUP_REMOVED lines=9> */
.L_x_116:
        /* <DEDUP_REMOVED lines=9> */
.L_x_118:
        /* <DEDUP_REMOVED lines=9> */
.L_x_120:
        /* <DEDUP_REMOVED lines=9> */
.L_x_122:
        /* <DEDUP_REMOVED lines=9> */
.L_x_124:
        /* <DEDUP_REMOVED lines=9> */
.L_x_126:
        /* <DEDUP_REMOVED lines=9> */
.L_x_128:
        /* <DEDUP_REMOVED lines=9> */
.L_x_130:
        /* <DEDUP_REMOVED lines=9> */
.L_x_132:
[----:B------:R-:W-:-:S04]  /*2a30*/  UIADD3 UR6, UPT, UPT, UR6, 0x1, URZ ;  /* 0x0000000106067890 */ /* 0x000fc8000fffe0ff */
[----:B------:R-:W-:-:S04]  /*2a40*/  UISETP.NE.AND UP0, UPT, UR6, 0xd, UPT ;  /* 0x0000000d0600788c */ /* 0x000fc8000bf05270 */
[----:B------:R-:W-:Y:S02]  /*2a50*/  USEL UR5, URZ, 0x1, UP0 ;  /* 0x00000001ff057887 */ /* 0x000fe40008000000 */
[----:B------:R-:W-:-:S04]  /*2a60*/  USEL UR6, UR6, URZ, UP0 ;  /* 0x000000ff06067287 */ /* 0x000fc80008000000 */
[----:B------:R-:W-:Y:S01]  /*2a70*/  ULEA UR6, UR6, UR4, 0x3 ;  /* 0x0000000406067291 */ /* 0x000fe2000f8e18ff */
[----:B-1----:R-:W-:-:S04]  /*2a80*/  LOP3.LUT R3, R2, UR5, RZ, 0x3c, !PT ;  /* 0x0000000502037c12 */ /* 0x002fc8000f8e3cff */
[----:B------:R-:W-:Y:S01]  /*2a90*/  SHF.L.U32 R3, R3, 0x1f, RZ ;  /* 0x0000001f03037819 */ /* 0x000fe200000006ff */
[----:B----4-:R-:W-:-:S07]  /*2aa0*/  IMAD.U32 R0, RZ, RZ, UR6 ;  /* 0x00000006ff007e24 */ /* 0x010fce000f8e00ff */
.L_x_49:
[----:B-1----:R1:W2:Y:S02]  /*2ab0*/  SYNCS.PHASECHK.TRANS64.TRYWAIT P0, [R0+URZ], R3 ;  /* 0x00000003000075a7 */ /* 0x0022a400080011ff */
[----:B--2---:R-:W-:Y:S05]  /*2ac0*/  @!P0 NANOSLEEP.SYNCS 0x989680 ;  /* 0x009896800000895d */ /* 0x004fea0003900000 */
[----:B------:R-:W2:Y:S02]  /*2ad0*/  @!P0 SYNCS.PHASECHK.TRANS64 P0, [R0+URZ], R3 ;  /* 0x00000003000085a7 */ /* 0x000ea400080010ff */
[----:B--2---:R-:W-:Y:S05]  /*2ae0*/  @P0 EXIT ;  /* 0x000000000000094d */ /* 0x004fea0003800000 */
[----:B------:R-:W-:Y:S05]  /*2af0*/  BRA `(.L_x_49) ;  /* 0xfffffffc00ec7947 */ /* 0x000fea000383ffff */
.L_x_18:
[----:B------:R-:W-:-:S04]  /*2b00*/  UISETP.NE.AND UP1, UPT, UR37, URZ, UPT ;  /* 0x000000ff2500728c */ /* 0x000fc8000bf25270 */
[----:B------:R-:W-:-:S09]  /*2b10*/  UISETP.NE.OR UP1, UPT, UR8, 0x1, UP1 ;  /* 0x000000010800788c */ /* 0x000fd20008f25670 */
[----:B------:R-:W-:Y:S05]  /*2b20*/  BRA.U UP1, `(.L_x_50) ;  /* 0x0000000501487547 */ /* 0x000fea000b800000 */
[----:B------:R-:W-:Y:S01]  /*2b30*/  ISETP.NE.AND P2, PT, R2, RZ, PT ;  /* 0x000000ff0200720c */ /* 0x000fe20003f45270 */
[----:B------:R-:W-:Y:S01]  /*2b40*/  IMAD.MOV.U32 R12, RZ, RZ, 0x1 ;  /* 0x00000001ff0c7424 */ /* 0x000fe200078e00ff */
[----:B------:R-:W-:Y:S02]  /*2b50*/  CS2R R10, SRZ ;  /* 0x00000000000a7805 */ /* 0x000fe4000001ff00 */
[----:B------:R-:W-:Y:S01]  /*2b60*/  CS2R R8, SRZ ;  /* 0x0000000000087805 */ /* 0x000fe2000001ff00 */
[----:B------:R-:W-:Y:S01]  /*2b70*/  UMOV UR4, 0x400 ;  /* 0x0000040000047882 */ /* 0x000fe20000000000 */
[----:B------:R-:W-:Y:S01]  /*2b80*/  UMOV UR6, URZ ;  /* 0x000000ff00067c82 */ /* 0x000fe20008000000 */
[----:B------:R-:W-:-:S12]  /*2b90*/  ULEA UR37, UR37, UR4, 0x18 ;  /* 0x0000000425257291 */ /* 0x000fd8000f8ec0ff */
.L_x_54:
[----:B------:R-:W-:Y:S02]  /*2ba0*/  LEA R0, R8, UR37, 0x3 ;  /* 0x0000002508007c11 */ /* 0x000fe4000f8e18ff */
[----:B------:R-:W-:-:S03]  /*2bb0*/  SHF.L.U32 R5, R9, 0x1f, RZ ;  /* 0x0000001f09057819 */ /* 0x000fc600000006ff */
[----:B------:R-:W-:Y:S01]  /*2bc0*/  VIADD R4, R0, 0x160 ;  /* 0x0000016000047836 */ /* 0x000fe20000000000 */
[----:B------:R-:W1:Y:S02]  /*2bd0*/  SYNCS.PHASECHK.TRANS64.TRYWAIT P0, [R0+URZ+0x150], R5 ;  /* 0x00015005000075a7 */ /* 0x000e6400080011ff */
[----:B-1----:R-:W-:Y:S05]  /*2be0*/  @!P0 BRA `(.L_x_51) ;  /* 0x0000004000648947 */ /* 0x002fea0003800000 */
.L_x_133:
[----:B------:R-:W-:Y:S01]  /*2bf0*/  ULEA UR5, UR6, UR37, 0x3 ;  /* 0x0000002506057291 */ /* 0x000fe2000f8e18ff */
[----:B------:R-:W-:Y:S02]  /*2c00*/  PRMT R4, RZ, 0x654, R4 ;  /* 0x00000654ff047816 */ /* 0x000fe40000000004 */
[----:B-1----:R-:W-:Y:S01]  /*2c10*/  SHF.L.U32 R5, R12, 0x1f, RZ ;  /* 0x0000001f0c057819 */ /* 0x002fe200000006ff */
[----:B------:R-:W-:Y:S01]  /*2c20*/  UIADD3 UR4, UPT, UPT, UR5, 0xf0, URZ ;  /* 0x000000f005047890 */ /* 0x000fe2000fffe0ff */
[----:B------:R1:W-:Y:S05]  /*2c30*/  SYNCS.ARRIVE.TRANS64.RED.A1T0 RZ, [R4+URZ], RZ ;  /* 0x000000ff04ff79a7 */ /* 0x0003ea00081004ff */
[----:B------:R-:W-:Y:S01]  /*2c40*/  IMAD.U32 R7, RZ, RZ, UR4 ;  /* 0x00000004ff077e24 */ /* 0x000fe2000f8e00ff */
[----:B------:R-:W2:Y:S04]  /*2c50*/  SYNCS.PHASECHK.TRANS64.TRYWAIT P0, [UR5+0x100], R5 ;  /* 0x00010005ff0075a7 */ /* 0x000ea80008001105 */
[----:B------:R-:W-:Y:S01]  /*2c60*/  PRMT R6, R2, 0x654, R7 ;  /* 0x0000065402067816 */ /* 0x000fe20000000007 */
[----:B-1----:R-:W-:Y:S01]  /*2c70*/  @!P2 IMAD.MOV.U32 R4, RZ, RZ, 0x10 ;  /* 0x00000010ff04a424 */ /* 0x002fe200078e00ff */
[----:B--2---:R-:W-:Y:S06]  /*2c80*/  @!P0 BRA `(.L_x_52) ;  /* 0x0000004000508947 */ /* 0x004fec0003800000 */
.L_x_135:
[----:B------:R-:W-:Y:S01]  /*2c90*/  ULEA UR4, UR6, UR37, 0x4 ;  /* 0x0000002506047291 */ /* 0x000fe2000f8e20ff */
[----:B------:R-:W-:Y:S01]  /*2ca0*/  SEL R3, R6, R3, !P2 ;  /* 0x0000000306037207 */ /* 0x000fe20005000000 */
[----:B------:R-:W-:Y:S01]  /*2cb0*/  UIADD3 UR5, UPT, UPT, UR5, 0xf0, URZ ;  /* 0x000000f005057890 */ /* 0x000fe2000fffe0ff */
[----:B-1----:R-:W-:Y:S01]  /*2cc0*/  LEA R0, R11, UR37, 0x3 ;  /* 0x000000250b007c11 */ /* 0x002fe2000f8e18ff */
[----:B------:R-:W-:Y:S01]  /*2cd0*/  UIADD3 UR4, UPT, UPT, UR4, 0x180, URZ ;  /* 0x0000018004047890 */ /* 0x000fe2000fffe0ff */
[----:B------:R-:W-:Y:S01]  /*2ce0*/  SHF.L.U32 R5, R10, 0x1f, RZ ;  /* 0x0000001f0a057819 */ /* 0x000fe200000006ff */
[----:B------:R1:W-:Y:S01]  /*2cf0*/  @!P2 SYNCS.ARRIVE.TRANS64.RED RZ, [R3+URZ], R4 ;  /* 0x0000000403ffa9a7 */ /* 0x0003e200080004ff */
[----:B------:R-:W-:Y:S01]  /*2d00*/  UIADD3 UR6, UPT, UPT, UR6, 0x1, URZ ;  /* 0x0000000106067890 */ /* 0x000fe2000fffe0ff */
[----:B------:R-:W-:-:S03]  /*2d10*/  VIADD R8, R8, 0x1 ;  /* 0x0000000108087836 */ /* 0x000fc60000000000 */
[----:B------:R-:W-:Y:S02]  /*2d20*/  UISETP.NE.AND UP0, UPT, UR6, 0x2, UPT ;  /* 0x000000020600788c */ /* 0x000fe4000bf05270 */
[----:B------:R-:W-:Y:S06]  /*2d30*/  UGETNEXTWORKID.BROADCAST [UR4], [UR5] ;  /* 0x00000000040073ca */ /* 0x000fec0008000100 */
[----:B------:R-:W-:Y:S01]  /*2d40*/  USEL UR4, URZ, 0x1, UP0 ;  /* 0x00000001ff047887 */ /* 0x000fe20008000000 */
[----:B------:R-:W-:Y:S01]  /*2d50*/  ISETP.NE.AND P0, PT, R8, 0x2, PT ;  /* 0x000000020800780c */ /* 0x000fe20003f05270 */
[----:B------:R-:W-:Y:S01]  /*2d60*/  USEL UR6, UR6, URZ, UP0 ;  /* 0x000000ff06067287 */ /* 0x000fe20008000000 */
[----:B------:R-:W2:Y:S03]  /*2d70*/  SYNCS.PHASECHK.TRANS64.TRYWAIT P1, [R0+URZ+0xf0], R5 ;  /* 0x0000f005000075a7 */ /* 0x000ea600080211ff */
[----:B------:R-:W-:Y:S01]  /*2d80*/  LOP3.LUT R12, R12, UR4, RZ, 0x3c, !PT ;  /* 0x000000040c0c7c12 */ /* 0x000fe2000f8e3cff */
[----:B-12---:R-:W-:Y:S07]  /*2d90*/  @!P1 BRA `(.L_x_53) ;  /* 0x0000004000249947 */ /* 0x006fee0003800000 */
.L_x_136:
[C---:B------:R-:W-:Y:S01]  /*2da0*/  LEA R4, R11.reuse, UR37, 0x4 ;  /* 0x000000250b047c11 */ /* 0x040fe2000f8e20ff */
[----:B-1----:R-:W-:Y:S01]  /*2db0*/  VIADD R0, R0, 0x100 ;  /* 0x0000010000007836 */ /* 0x002fe20000000000 */
[----:B------:R-:W-:Y:S01]  /*2dc0*/  SEL R8, R8, RZ, P0 ;  /* 0x000000ff08087207 */ /* 0x000fe20000000000 */
[----:B------:R-:W-:-:S03]  /*2dd0*/  VIADD R11, R11, 0x1 ;  /* 0x000000010b0b7836 */ /* 0x000fc60000000000 */
[----:B------:R-:W1:Y:S01]  /*2de0*/  LDS.128 R4, [R4+0x180] ;  /* 0x0001800004047984 */ /* 0x000e620000000c00 */
[----:B------:R-:W-:Y:S02]  /*2df0*/  PRMT R0, RZ, 0x654, R0 ;  /* 0x00000654ff007816 */ /* 0x000fe40000000000 */
[C---:B------:R-:W-:Y:S01]  /*2e00*/  ISETP.NE.AND P1, PT, R11.reuse, 0x2, PT ;  /* 0x000000020b00780c */ /* 0x040fe20003f25270 */
[----:B------:R-:W-:Y:S01]  /*2e10*/  @!PT LDS RZ, [RZ] ;  /* 0x00000000fffff984 */ /* 0x000fe20000000800 */
[----:B------:R-:W-:Y:S01]  /*2e20*/  @!PT LDS RZ, [RZ] ;  /* 0x00000000fffff984 */ /* 0x000fe20000000800 */
[----:B------:R-:W-:Y:S01]  /*2e30*/  @!PT LDS RZ, [RZ] ;  /* 0x00000000fffff984 */ /* 0x000fe20000000800 */
[----:B------:R-:W-:Y:S01]  /*2e40*/  @!PT LDS RZ, [RZ] ;  /* 0x00000000fffff984 */ /* 0x000fe20000000800 */
[----:B------:R2:W-:Y:S06]  /*2e50*/  MEMBAR.ALL.CTA ;  /* 0x0000000000007992 */ /* 0x0005ec0000008000 */
[----:B--2---:R-:W2:Y:S01]  /*2e60*/  FENCE.VIEW.ASYNC.S ;  /* 0x00000000000073c6 */ /* 0x004ea20000000000 */
[----:B------:R-:W-:Y:S01]  /*2e70*/  SEL R11, R11, RZ, P1 ;  /* 0x000000ff0b0b7207 */ /* 0x000fe20000800000 */
[----:B--2---:R2:W-:Y:S01]  /*2e80*/  SYNCS.ARRIVE.TRANS64.RED.A1T0 RZ, [R0+URZ], RZ ;  /* 0x000000ff00ff79a7 */ /* 0x0045e200081004ff */
[----:B-1----:R-:W-:-:S02]  /*2e90*/  LOP3.LUT P3, RZ, R6, 0x1, RZ, 0xc0, !PT ;  /* 0x0000000106ff7812 */ /* 0x002fc4000786c0ff */
[----:B------:R-:W-:-:S04]  /*2ea0*/  SEL R5, RZ, 0x1, P1 ;  /* 0x00000001ff057807 */ /* 0x000fc80000800000 */
[----:B------:R-:W-:Y:S02]  /*2eb0*/  LOP3.LUT R10, R10, R5, RZ, 0x3c, !PT ;  /* 0x000000050a0a7212 */ /* 0x000fe400078e3cff */
[----:B--2---:R-:W-:-:S04]  /*2ec0*/  SEL R0, RZ, 0x1, P0 ;  /* 0x00000001ff007807 */ /* 0x004fc80000000000 */
[----:B------:R-:W-:Y:S01]  /*2ed0*/  LOP3.LUT R9, R9, R0, RZ, 0x3c, !PT ;  /* 0x0000000009097212 */ /* 0x000fe200078e3cff */
[----:B------:R-:W-:Y:S06]  /*2ee0*/  @P3 BRA `(.L_x_54) ;  /* 0xfffffffc002c3947 */ /* 0x000fec000383ffff */
[----:B------:R-:W-:Y:S01]  /*2ef0*/  ULEA UR5, UR6, UR37, 0x3 ;  /* 0x0000002506057291 */ /* 0x000fe2000f8e18ff */
[----:B------:R-:W-:-:S08]  /*2f00*/  SHF.L.U32 R3, R12, 0x1f, RZ ;  /* 0x0000001f0c037819 */ /* 0x000fd000000006ff */
[----:B------:R-:W1:Y:S02]  /*2f10*/  SYNCS.PHASECHK.TRANS64 P0, [UR5+0x100], R3 ;  /* 0x00010003ff0075a7 */ /* 0x000e640008001005 */
[----:B-1----:R-:W-:Y:S05]  /*2f20*/  @P0 BRA `(.L_x_55) ;  /* 0x0000000000080947 */ /* 0x002fea0003800000 */
[----:B------:R-:W1:Y:S02]  /*2f30*/  SYNCS.PHASECHK.TRANS64.TRYWAIT P0, [UR5+0x100], R3 ;  /* 0x00010003ff0075a7 */ /* 0x000e640008001105 */
[----:B-1----:R-:W-:Y:S05]  /*2f40*/  @!P0 BRA `(.L_x_56) ;  /* 0x0000003c00cc8947 */ /* 0x002fea0003800000 */
.L_x_55:
[----:B------:R-:W-:-:S04]  /*2f50*/  UIADD3 UR4, UPT, UPT, UR6, 0x1, URZ ;  /* 0x0000000106047890 */ /* 0x000fc8000fffe0ff */
[----:B------:R-:W-:-:S04]  /*2f60*/  UISETP.NE.AND UP0, UPT, UR4, 0x2, UPT ;  /* 0x000000020400788c */ /* 0x000fc8000bf05270 */
[----:B------:R-:W-:Y:S02]  /*2f70*/  USEL UR7, URZ, 0x1, UP0 ;  /* 0x00000001ff077887 */ /* 0x000fe40008000000 */
[----:B------:R-:W-:-:S04]  /*2f80*/  USEL UR4, UR4, URZ, UP0 ;  /* 0x000000ff04047287 */ /* 0x000fc80008000000 */
[----:B------:R-:W-:Y:S01]  /*2f90*/  ULEA UR4, UR4, UR37, 0x3 ;  /* 0x0000002504047291 */ /* 0x000fe2000f8e18ff */
[----:B-1----:R-:W-:-:S04]  /*2fa0*/  LOP3.LUT R3, R12, UR7, RZ, 0x3c, !PT ;  /* 0x000000070c037c12 */ /* 0x002fc8000f8e3cff */
[----:B------:R-:W-:-:S04]  /*2fb0*/  SHF.L.U32 R0, R3, 0x1f, RZ ;  /* 0x0000001f03007819 */ /* 0x000fc800000006ff */
[----:B------:R-:W1:Y:S02]  /*2fc0*/  SYNCS.PHASECHK.TRANS64 P0, [UR4+0x100], R0 ;  /* 0x00010000ff0075a7 */ /* 0x000e640008001004 */
[----:B-1----:R-:W-:Y:S05]  /*2fd0*/  @P0 EXIT ;  /* 0x000000000000094d */ /* 0x002fea0003800000 */
[----:B------:R-:W-:Y:S02]  /*2fe0*/  SHF.L.U32 R3, R3, 0x1f, RZ ;  /* 0x0000001f03037819 */ /* 0x000fe400000006ff */
[----:B------:R-:W-:-:S07]  /*2ff0*/  MOV R0, UR4 ;  /* 0x0000000400007c02 */ /* 0x000fce0008000f00 */
.L_x_57:
[----:B-1----:R1:W2:Y:S02]  /*3000*/  SYNCS.PHASECHK.TRANS64.TRYWAIT P0, [R0+URZ+0x100], R3 ;  /* 0x00010003000075a7 */ /* 0x0022a400080011ff */
[----:B--2---:R-:W-:Y:S05]  /*3010*/  @!P0 NANOSLEEP.SYNCS 0x989680 ;  /* 0x009896800000895d */ /* 0x004fea0003900000 */
[----:B------:R-:W2:Y:S02]  /*3020*/  @!P0 SYNCS.PHASECHK.TRANS64 P0, [R0+URZ+0x100], R3 ;  /* 0x00010003000085a7 */ /* 0x000ea400080010ff */
[----:B--2---:R-:W-:Y:S05]  /*3030*/  @P0 EXIT ;  /* 0x000000000000094d */ /* 0x004fea0003800000 */
[----:B------:R-:W-:Y:S05]  /*3040*/  BRA `(.L_x_57) ;  /* 0xfffffffc00ec7947 */ /* 0x000fea000383ffff */
.L_x_50:
[----:B------:R-:W-:-:S09]  /*3050*/  UISETP.NE.AND UP1, UPT, UR8, URZ, UPT ;  /* 0x000000ff0800728c */ /* 0x000fd2000bf25270 */
[----:B------:R-:W-:Y:S05]  /*3060*/  BRA.U UP1, `(.L_x_58) ;  /* 0x0000000d01c47547 */ /* 0x000fea000b800000 */
[----:B------:R-:W-:Y:S01]  /*3070*/  UMOV UR4, 0x40 ;  /* 0x0000004000047882 */ /* 0x000fe20000000000 */
[----:B------:R-:W-:Y:S01]  /*3080*/  NOP ;  /* 0x0000000000007918 */ /* 0x000fe20000000000 */
[----:B------:R-:W-:Y:S01]  /*3090*/  ULEA UR4, UR37, UR4, 0x18 ;  /* 0x0000000425047291 */ /* 0x000fe2000f8ec0ff */
[----:B------:R-:W-:Y:S02]  /*30a0*/  UMOV UR5, 0x400 ;  /* 0x0000040000057882 */ /* 0x000fe40000000000 */
[----:B------:R-:W-:-:S06]  /*30b0*/  ULEA UR37, UR37, UR5, 0x18 ;  /* 0x0000000525257291 */ /* 0x000fcc000f8ec0ff */
[----:B------:R-:W1:Y:S02]  /*30c0*/  LDS.U8 R0, [UR4+0x1c] ;  /* 0x00001c04ff007984 */ /* 0x000e640008000000 */
[----:B-1----:R-:W-:-:S13]  /*30d0*/  ISETP.NE.AND P0, PT, R0, RZ, PT ;  /* 0x000000ff0000720c */ /* 0x002fda0003f05270 */
[----:B------:R-:W-:Y:S05]  /*30e0*/  @P0 BRA `(.L_x_59) ;  /* 0x0000000000580947 */ /* 0x000fea0003800000 */
[----:B------:R-:W-:-:S13]  /*30f0*/  ELECT P0, URZ, PT ;  /* 0x0000000000ff782f */ /* 0x000fda0003800000 */
[----:B------:R-:W-:Y:S05]  /*3100*/  @!P0 BRA `(.L_x_60) ;  /* 0x0000000000608947 */ /* 0x000fea0003800000 */
[----:B------:R-:W-:Y:S01]  /*3110*/  UMOV UR5, 0x10 ;  /* 0x0000001000057882 */ /* 0x000fe20000000000 */
[----:B------:R-:W-:Y:S01]  /*3120*/  HFMA2 R0, -RZ, RZ, 0, 5.9604644775390625e-08 ;  /* 0x00000001ff007431 */ /* 0x000fe200000001ff */
[----:B------:R-:W-:-:S03]  /*3130*/  MOV R2, 0xffff ;  /* 0x0000ffff00027802 */ /* 0x000fc60000000f00 */
[----:B------:R-:W-:Y:S04]  /*3140*/  DEPBAR.LE SB1, 0x36 ;  /* 0x00009d800000791a */ /* 0x000fe80000000000 */
[----:B------:R-:W1:Y:S02]  /*3150*/  UTCATOMSWS.FIND_AND_SET.ALIGN UP0, UR5, UR5 ;  /* 0x00000005000575e3 */ /* 0x000e640008000800 */
[----:B-1----:R-:W-:Y:S01]  /*3160*/  MOV R3, UR5 ;  /* 0x0000000500037c02 */ /* 0x002fe20008000f00 */
[----:B------:R-:W-:Y:S06]  /*3170*/  BRA.U UP0, `(.L_x_61) ;  /* 0x0000000100187547 */ /* 0x000fec000b800000 */
.L_x_62:
[----:B------:R-:W-:Y:S05]  /*3180*/  NANOSLEEP 0x64 ;  /* 0x000000640000795d */ /* 0x000fea0003800000 */
[----:B------:R-:W-:-:S05]  /*3190*/  UMOV UR5, 0x10 ;  /* 0x0000001000057882 */ /* 0x000fca0000000000 */
[----:B------:R-:W-:Y:S04]  /*31a0*/  DEPBAR.LE SB1, 0x36 ;  /* 0x00009d800000791a */ /* 0x000fe80000000000 */
[----:B------:R-:W1:Y:S02]  /*31b0*/  UTCATOMSWS.FIND_AND_SET.ALIGN UP0, UR5, UR5 ;  /* 0x00000005000575e3 */ /* 0x000e640008000800 */
[----:B-1----:R-:W-:Y:S01]  /*31c0*/  MOV R3, UR5 ;  /* 0x0000000500037c02 */ /* 0x002fe20008000f00 */
[----:B------:R-:W-:Y:S05]  /*31d0*/  BRA.U !UP0, `(.L_x_62) ;  /* 0xfffffffd08e87547 */ /* 0x000fea000b83ffff */
.L_x_61:
[-C--:B------:R-:W-:Y:S02]  /*31e0*/  SHF.L.U32 R2, R2, R3.reuse, RZ ;  /* 0x0000000302027219 */ /* 0x080fe400000006ff */
[----:B------:R-:W-:Y:S01]  /*31f0*/  SHF.L.U32 R0, R0, R3, RZ ;  /* 0x0000000300007219 */ /* 0x000fe200000006ff */
[----:B------:R-:W-:Y:S02]  /*3200*/  IMAD.SHL.U32 R3, R3, 0x20, RZ ;  /* 0x0000002003037824 */ /* 0x000fe400078e00ff */
[----:B------:R1:W-:Y:S04]  /*3210*/  ATOMS.OR RZ, [UR4+0x14], R2 ;  /* 0x00001402ffff798c */ /* 0x0003e8000b000004 */
[----:B------:R1:W-:Y:S04]  /*3220*/  ATOMS.OR RZ, [UR4+0x18], R0 ;  /* 0x00001800ffff798c */ /* 0x0003e8000b000004 */
[----:B------:R1:W-:Y:S01]  /*3230*/  STS [UR37+0x1a0], R3 ;  /* 0x0001a003ff007988 */ /* 0x0003e20008000825 */
[----:B------:R-:W-:Y:S05]  /*3240*/  BRA `(.L_x_60) ;  /* 0x0000000000107947 */ /* 0x000fea0003800000 */
.L_x_59:
[----:B------:R-:W-:Y:S02]  /*3250*/  MOV R0, 0xffffffff ;  /* 0xffffffff00007802 */ /* 0x000fe40000000f00 */
[----:B------:R-:W-:-:S03]  /*3260*/  MOV R2, 0x3290 ;  /* 0x0000329000027802 */ /* 0x000fc60000000f00 */
[----:B------:R1:W-:Y:S04]  /*3270*/  STS [UR37+0x1a0], R0 ;  /* 0x0001a000ff007988 */ /* 0x0003e80008000825 */
[----:B-1-3-5:R-:W-:Y:S05]  /*3280*/  CALL.REL.NOINC `($__internal_1_$__cuda_sm10x_tcgen05_guardrail_trap_phase_invalid_during_alloc) ;  /* 0x0000004000487944 */ /* 0x02afea0003c00000 */
.L_x_60:
[----:B------:R-:W-:Y:S05]  /*3290*/  WARPSYNC.ALL ;  /* 0x0000000000007948 */ /* 0x000fea0003800000 */
[----:B------:R-:W2:Y:S01]  /*32a0*/  S2UR UR5, SR_CgaCtaId ;  /* 0x00000000000579c3 */ /* 0x000ea20000008800 */
[----:B------:R-:W-:Y:S01]  /*32b0*/  UMOV UR4, 0x400 ;  /* 0x0000040000047882 */ /* 0x000fe20000000000 */
[----:B------:R-:W-:-:S06]  /*32c0*/  NOP ;  /* 0x0000000000007918 */ /* 0x000fcc0000000000 */
[----:B------:R-:W-:Y:S06]  /*32d0*/  BAR.ARV 0x6, 0xa0 ;  /* 0x0182800000007b1d */ /* 0x000fec0000002000 */
[----:B------:R-:W4:Y:S01]  /*32e0*/  LDCU UR7, c[0x0][0x38c] ;  /* 0x00007180ff0777ac */ /* 0x000f220008000800 */
[----:B------:R-:W-:Y:S01]  /*32f0*/  IMAD.MOV.U32 R11, RZ, RZ, 0x1 ;  /* 0x00000001ff0b7424 */ /* 0x000fe200078e00ff */
[----:B------:R-:W-:Y:S01]  /*3300*/  CS2R R8, SRZ ;  /* 0x0000000000087805 */ /* 0x000fe2000001ff00 */
[----:B------:R-:W-:Y:S01]  /*3310*/  IMAD.MOV.U32 R10, RZ, RZ, RZ ;  /* 0x000000ffff0a7224 */ /* 0x000fe200078e00ff */
[----:B------:R-:W3:Y:S01]  /*3320*/  LDCU UR6, c[0x0][0x38c] ;  /* 0x00007180ff0677ac */ /* 0x000ee20008000800 */
[----:B------:R-:W-:Y:S01]  /*3330*/  UMOV UR13, URZ ;  /* 0x000000ff000d7c82 */ /* 0x000fe20008000000 */
[----:B------:R-:W-:Y:S01]  /*3340*/  UMOV UR12, URZ ;  /* 0x000000ff000c7c82 */ /* 0x000fe20008000000 */
[----:B--2---:R-:W-:Y:S01]  /*3350*/  ULEA UR5, UR5, UR4, 0x18 ;  /* 0x0000000405057291 */ /* 0x004fe2000f8ec0ff */
[----:B------:R-:W-:Y:S01]  /*3360*/  UMOV UR24, 0x0 ;  /* 0x0000000000187882 */ /* 0x000fe20000000000 */
[----:B------:R-:W-:-:S02]  /*3370*/  UMOV UR25, 0x4118490 ;  /* 0x0411849000197882 */ /* 0x000fc40000000000 */
[----:B------:R-:W-:Y:S02]  /*3380*/  UIADD3 UR15, UPT, UPT, UR5, 0x2400, URZ ;  /* 0x00002400050f7890 */ /* 0x000fe4000fffe0ff */
[----:B------:R-:W-:Y:S02]  /*3390*/  UIADD3 UR14, UPT, UPT, UR5, 0x1c400, URZ ;  /* 0x0001c400050e7890 */ /* 0x000fe4000fffe0ff */
[----:B----4-:R-:W-:Y:S01]  /*33a0*/  UIADD3 UR7, UPT, UPT, UR7, 0x7f, URZ ;  /* 0x0000007f07077890 */ /* 0x010fe2000fffe0ff */
[----:B-1----:R-:W1:Y:S01]  /*33b0*/  LDS R0, [UR5+0x1a0] ;  /* 0x0001a005ff007984 */ /* 0x002e620008000800 */
[----:B------:R-:W-:Y:S02]  /*33c0*/  USHF.R.U32.HI UR15, URZ, 0x4, UR15 ;  /* 0x00000004ff0f7899 */ /* 0x000fe4000801160f */
[----:B------:R-:W-:Y:S02]  /*33d0*/  USHF.R.S32.HI UR4, URZ, 0x1f, UR7 ;  /* 0x0000001fff047899 */ /* 0x000fe40008011407 */
[----:B------:R-:W-:-:S02]  /*33e0*/  USHF.R.U32.HI UR14, URZ, 0x4, UR14 ;  /* 0x00000004ff0e7899 */ /* 0x000fc4000801160e */
[----:B------:R-:W-:Y:S01]  /*33f0*/  ULEA.HI UR4, UR4, UR7, URZ, 0x7 ;  /* 0x0000000704047291 */ /* 0x000fe2000f8f38ff */
[----:B------:R-:W-:Y:S01]  /*3400*/  UMOV UR22, 0x0 ;  /* 0x0000000000167882 */ /* 0x000fe20000000000 */
[----:B------:R-:W-:Y:S02]  /*3410*/  UMOV UR23, 0x4118490 ;  /* 0x0411849000177882 */ /* 0x000fe40000000000 */
[----:B------:R-:W-:Y:S02]  /*3420*/  USHF.R.S32.HI UR4, URZ, 0x7, UR4 ;  /* 0x00000007ff047899 */ /* 0x000fe40008011404 */
[----:B------:R-:W-:Y:S02]  /*3430*/  ULOP3.LUT UR15, UR15, 0x3fff, URZ, 0xc0, !UPT ;  /* 0x00003fff0f0f7892 */ /* 0x000fe4000f8ec0ff */
[----:B------:R-:W-:Y:S02]  /*3440*/  UISETP.LT.AND UP0, UPT, UR4, 0x1, UPT ;  /* 0x000000010400788c */ /* 0x000fe4000bf01270 */
[----:B------:R-:W-:-:S02]  /*3450*/  ULOP3.LUT UR14, UR14, 0x3fff, URZ, 0xc0, !UPT ;  /* 0x00003fff0e0e7892 */ /* 0x000fc4000f8ec0ff */
[----:B------:R-:W-:Y:S02]  /*3460*/  USEL UR9, UR4, 0x1, !UP0 ;  /* 0x0000000104097887 */ /* 0x000fe4000c000000 */
[----:B---3--:R-:W-:Y:S02]  /*3470*/  UISETP.GE.AND UP3, UPT, UR6, 0x1, UPT ;  /* 0x000000010600788c */ /* 0x008fe4000bf66270 */
[----:B------:R-:W-:Y:S01]  /*3480*/  UIADD3 UR9, UPT, UPT, -UR9, URZ, URZ ;  /* 0x000000ff09097290 */ /* 0x000fe2000fffe1ff */
[----:B------:R-:W-:Y:S01]  /*3490*/  UMOV UR20, 0x0 ;  /* 0x0000000000147882 */ /* 0x000fe20000000000 */
[----:B------:R-:W-:Y:S01]  /*34a0*/  UMOV UR21, 0x4118490 ;  /* 0x0411849000157882 */ /* 0x000fe20000000000 */
[----:B------:R-:W-:Y:S01]  /*34b0*/  UMOV UR18, 0x0 ;  /* 0x0000000000127882 */ /* 0x000fe20000000000 */
[----:B------:R-:W-:Y:S01]  /*34c0*/  UMOV UR19, 0x4118490 ;  /* 0x0411849000137882 */ /* 0x000fe20000000000 */
[----:B-1----:R-:W-:-:S15]  /*34d0*/  R2UR UR16, R0 ;  /* 0x00000000001072ca */ /* 0x002fde00000e0000 */
.L_x_69:
[----:B------:R-:W-:Y:S02]  /*34e0*/  LEA R0, R10, UR5, 0x3 ;  /* 0x000000050a007c11 */ /* 0x000fe4000f8e18ff */
[----:B------:R-:W-:Y:S02]  /*34f0*/  SHF.L.U32 R5, R9, 0x1f, RZ ;  /* 0x0000001f09057819 */ /* 0x000fe400000006ff */
[----:B------:R-:W-:Y:S01]  /*3500*/  PLOP3.LUT P0, PT, PT, PT, UP3, 0x80, 0x8 ;  /* 0x000000000008781c */ /* 0x000fe20003f0f038 */
[----:B------:R-:W-:Y:S01]  /*3510*/  VIADD R3, R0, 0x100 ;  /* 0x0000010000037836 */ /* 0x000fe20000000000 */
[----:B-1----:R-:W1:Y:S02]  /*3520*/  SYNCS.PHASECHK.TRANS64.TRYWAIT P1, [R0+URZ+0xf0], R5 ;  /* 0x0000f005000075a7 */ /* 0x002e6400080211ff */
[----:B-1-3--:R-:W-:Y:S09]  /*3530*/  @!P1 BRA `(.L_x_63) ;  /* 0x0000003800689947 */ /* 0x00aff20003800000 */
.L_x_138:
[----:B------:R-:W-:Y:S01]  /*3540*/  LEA R4, R10, UR5, 0x4 ;  /* 0x000000050a047c11 */ /* 0x000fe2000f8e20ff */
[----:B------:R-:W-:Y:S01]  /*3550*/  @UP3 ULEA UR6, UR12, UR5, 0x3 ;  /* 0x000000050c063291 */ /* 0x000fe2000f8e18ff */
[----:B------:R-:W-:Y:S01]  /*3560*/  PLOP3.LUT P2, PT, PT, PT, PT, 0x80, 0x8 ;  /* 0x000000000008781c */ /* 0x000fe20003f4f070 */
[----:B------:R-:W-:Y:S01]  /*3570*/  ULEA UR7, UR13, UR5, 0x3 ;  /* 0x000000050d077291 */ /* 0x000fe2000f8e18ff */
[----:B------:R-:W-:Y:S02]  /*3580*/  PRMT R3, RZ, 0x654, R3 ;  /* 0x00000654ff037816 */ /* 0x000fe40000000003 */
[----:B-1----:R-:W1:Y:S01]  /*3590*/  LDS.128 R4, [R4+0x180] ;  /* 0x0001800004047984 */ /* 0x002e620000000c00 */
[----:B------:R-:W-:Y:S02]  /*35a0*/  @P0 SHF.L.U32 R2, R8, 0x1f, RZ ;  /* 0x0000001f08020819 */ /* 0x000fe400000006ff */
[----:B------:R-:W-:Y:S01]  /*35b0*/  SHF.L.U32 R0, R11, 0x1f, RZ ;  /* 0x0000001f0b007819 */ /* 0x000fe200000006ff */
[----:B------:R-:W-:Y:S01]  /*35c0*/  @!PT LDS RZ, [RZ] ;  /* 0x00000000fffff984 */ /* 0x000fe20000000800 */
[----:B------:R-:W-:Y:S01]  /*35d0*/  @!PT LDS RZ, [RZ] ;  /* 0x00000000fffff984 */ /* 0x000fe20000000800 */
[----:B------:R-:W-:Y:S01]  /*35e0*/  @!PT LDS RZ, [RZ] ;  /* 0x00000000fffff984 */ /* 0x000fe20000000800 */
[----:B------:R-:W-:Y:S01]  /*35f0*/  @!PT LDS RZ, [RZ] ;  /* 0x00000000fffff984 */ /* 0x000fe20000000800 */
[----:B------:R2:W-:Y:S06]  /*3600*/  MEMBAR.ALL.CTA ;  /* 0x0000000000007992 */ /* 0x0005ec0000008000 */
[----:B--2---:R-:W2:Y:S02]  /*3610*/  FENCE.VIEW.ASYNC.S ;  /* 0x00000000000073c6 */ /* 0x004ea40000000000 */
[----:B--2---:R2:W-:Y:S01]  /*3620*/  SYNCS.ARRIVE.TRANS64.RED.A1T0 RZ, [R3+URZ], RZ ;  /* 0x000000ff03ff79a7 */ /* 0x0045e200081004ff */
[----:B------:R2:W3:Y:S01]  /*3630*/  @P0 SYNCS.PHASECHK.TRANS64.TRYWAIT P2, [UR6], R2 ;  /* 0x00000002ff0005a7 */ /* 0x0004e20008041106 */
[----:B------:R-:W-:Y:S01]  /*3640*/  ULEA.HI UR6, UR13, UR13, URZ, 0x1 ;  /* 0x0000000d0d067291 */ /* 0x000fe2000f8f08ff */
[----:B-1----:R-:W-:-:S03]  /*3650*/  LOP3.LUT P1, RZ, R6, 0x1, RZ, 0xc0, !PT ;  /* 0x0000000106ff7812 */ /* 0x002fc6000782c0ff */
[----:B------:R-:W-:Y:S02]  /*3660*/  USHF.L.U32 UR8, UR6, 0x5, URZ ;  /* 0x0000000506087899 */ /* 0x000fe400080006ff */
[----:B------:R-:W-:Y:S02]  /*3670*/  ULOP3.LUT UR6, UR6, 0xffe, URZ, 0xc0, !UPT ;  /* 0x00000ffe06067892 */ /* 0x000fe4000f8ec0ff */
[----:B------:R-:W-:Y:S02]  /*3680*/  ULOP3.LUT UR8, UR8, 0xffffffc0, URZ, 0xc0, !UPT ;  /* 0xffffffc008087892 */ /* 0x000fe4000f8ec0ff */
[----:B------:R-:W-:Y:S02]  /*3690*/  UIADD3 UR6, UPT, UPT, -UR6, UR13, URZ ;  /* 0x0000000d06067290 */ /* 0x000fe4000fffe1ff */
[----:B------:R-:W-:Y:S01]  /*36a0*/  UIADD3 UR8, UPT, UPT, UR16, UR8, URZ ;  /* 0x0000000810087290 */ /* 0x000fe2000fffe0ff */
[----:B------:R-:W1:Y:S03]  /*36b0*/  SYNCS.PHASECHK.TRANS64.TRYWAIT P0, [UR7+0x130], R0 ;  /* 0x00013000ff0075a7 */ /* 0x000e660008001107 */
[----:B------:R-:W-:Y:S01]  /*36c0*/  ULEA UR8, UR6, UR8, 0x14 ;  /* 0x0000000806087291 */ /* 0x000fe2000f8ea0ff */
[----:B-123--:R-:W-:Y:S11]  /*36d0*/  @!P0 BRA `(.L_x_64) ;  /* 0x0000003800148947 */ /* 0x00eff60003800000 */
.L_x_140:
[----:B------:R-:W-:Y:S01]  /*36e0*/  IADD3 R10, PT, PT, R10, 0x1, RZ ;  /* 0x000000010a0a7810 */ /* 0x000fe20007ffe0ff */
[----:B------:R-:W-:Y:S06]  /*36f0*/  BRA.U !UP3, `(.L_x_65) ;  /* 0x000000010bc07547 */ /* 0x000fec000b800000 */
[----:B------:R-:W-:Y:S01]  /*3700*/  UPLOP3.LUT UP4, UPT, UPT, UPT, UPT, 0x40, 0x4 ;  /* 0x000000000004789c */ /* 0x000fe20003f8e870 */
[----:B------:R-:W-:Y:S01]  /*3710*/  UMOV UR11, UR9 ;  /* 0x00000009000b7c82 */ /* 0x000fe20008000000 */
[----:B------:R-:W-:Y:S01]  /*3720*/  UMOV UR10, UR4 ;  /* 0x00000004000a7c82 */ /* 0x000fe20008000000 */
[----:B------:R-:W-:-:S08]  /*3730*/  UMOV UR17, UR12 ;  /* 0x0000000c00117c82 */ /* 0x000fd00008000000 */
.L_x_68:
[----:B------:R-:W-:Y:S02]  /*3740*/  UIADD3 UR11, UPT, UPT, UR11, 0x1, URZ ;  /* 0x000000010b0b7890 */ /* 0x000fe4000fffe0ff */
[----:B--2---:R-:W-:Y:S02]  /*3750*/  ULEA UR6, UR17, UR5, 0x3 ;  /* 0x0000000511067291 */ /* 0x004fe4000f8e18ff */
[----:B------:R-:W-:Y:S01]  /*3760*/  UISETP.NE.AND UP0, UPT, UR11, URZ, UPT ;  /* 0x000000ff0b00728c */ /* 0x000fe2000bf05270 */
[----:B---3--:R-:W-:Y:S10]  /*3770*/  @P2 BRA `(.L_x_66) ;  /* 0x00000000000c2947 */ /* 0x008ff40003800000 */
[----:B-1----:R-:W-:Y:S04]  /*3780*/  SHF.L.U32 R3, R8, 0x1f, RZ ;  /* 0x0000001f08037819 */ /* 0x002fe800000006ff */
[----:B------:R-:W1:Y:S02]  /*3790*/  SYNCS.PHASECHK.TRANS64.TRYWAIT P0, [UR6], R3 ;  /* 0x00000003ff0075a7 */ /* 0x000e640008001106 */
[----:B-1----:R-:W-:Y:S05]  /*37a0*/  @!P0 BRA `(.L_x_67) ;  /* 0x0000003400f88947 */ /* 0x002fea0003800000 */
.L_x_66:
[----:B------:R-:W-:Y:S01]  /*37b0*/  UISETP.NE.AND UP1, UPT, UR10, 0x1, UPT ;  /* 0x000000010a00788c */ /* 0x000fe2000bf25270 */
[----:B------:R-:W-:Y:S01]  /*37c0*/  PLOP3.LUT P2, PT, PT, PT, PT, 0x80, 0x8 ;  /* 0x000000000008781c */ /* 0x000fe20003f4f070 */
[----:B------:R-:W-:Y:S02]  /*37d0*/  UIADD3 UR12, UPT, UPT, UR17, 0x1, URZ ;  /* 0x00000001110c7890 */ /* 0x000fe4000fffe0ff */
[----:B------:R-:W-:Y:S02]  /*37e0*/  ULEA UR28, UR17, UR15, 0x9 ;  /* 0x0000000f111c7291 */ /* 0x000fe4000f8e48ff */
[----:B------:R-:W-:Y:S01]  /*37f0*/  UISETP.NE.AND UP2, UPT, UR12, 0xd, UPT ;  /* 0x0000000d0c00788c */ /* 0x000fe2000bf45270 */
[----:B------:R-:W-:Y:S01]  /*3800*/  PLOP3.LUT P0, PT, PT, PT, UP1, 0x80, 0x8 ;  /* 0x000000000008781c */ /* 0x000fe20003f0f018 */
[----:B------:R-:W-:Y:S02]  /*3810*/  UIADD3 UR40, UPT, UPT, UR28, 0x80, URZ ;  /* 0x000000801c287890 */ /* 0x000fe4000fffe0ff */
[----:B------:R-:W-:Y:S02]  /*3820*/  USEL UR27, URZ, 0x1, UP2 ;  /* 0x00000001ff1b7887 */ /* 0x000fe40009000000 */
[----:B------:R-:W-:Y:S02]  /*3830*/  USEL UR12, UR12, URZ, UP2 ;  /* 0x000000ff0c0c7287 */ /* 0x000fe40009000000 */
[----:B------:R-:W-:Y:S02]  /*3840*/  UIADD3 UR36, UPT, UPT, UR28, 0x100, URZ ;  /* 0x000001001c247890 */ /* 0x000fe4000fffe0ff */
[----:B------:R-:W-:Y:S01]  /*3850*/  @UP1 ULEA UR26, UR12, UR5, 0x3 ;  /* 0x000000050c1a1291 */ /* 0x000fe2000f8e18ff */
[----:B------:R-:W-:Y:S01]  /*3860*/  LOP3.LUT R8, R8, UR27, RZ, 0x3c, !PT ;  /* 0x0000001b08087c12 */ /* 0x000fe2000f8e3cff */
[----:B------:R-:W-:Y:S02]  /*3870*/  UIADD3 UR32, UPT, UPT, UR28, 0x180, URZ ;  /* 0x000001801c207890 */ /* 0x000fe4000fffe0ff */
[----:B------:R-:W-:Y:S01]  /*3880*/  UIADD3 UR6, UPT, UPT, UR6, 0x68, URZ ;  /* 0x0000006806067890 */ /* 0x000fe2000fffe0ff */
[----:B-1----:R-:W-:Y:S01]  /*3890*/  @P0 SHF.L.U32 R0, R8, 0x1f, RZ ;  /* 0x0000001f08000819 */ /* 0x002fe200000006ff */
[----:B------:R-:W-:Y:S01]  /*38a0*/  UIADD3 UR10, UPT, UPT, UR10, -0x1, URZ ;  /* 0xffffffff0a0a7890 */ /* 0x000fe2000fffe0ff */
[----:B------:R-:W-:Y:S02]  /*38b0*/  UMOV UR29, 0x80004020 ;  /* 0x80004020001d7882 */ /* 0x000fe40000000000 */
[----:B------:R2:W3:Y:S01]  /*38c0*/  @P0 SYNCS.PHASECHK.TRANS64.TRYWAIT P2, [UR26], R0 ;  /* 0x00000000ff0005a7 */ /* 0x0004e2000804111a */
[----:B------:R-:W-:Y:S01]  /*38d0*/  ULEA UR26, UR17, UR14, 0x9 ;  /* 0x0000000e111a7291 */ /* 0x000fe2000f8e48ff */
[----:B------:R-:W-:Y:S01]  /*38e0*/  UMOV UR27, 0x80004020 ;  /* 0x80004020001b7882 */ /* 0x000fe20000000000 */
[----:B------:R-:W-:Y:S02]  /*38f0*/  UMOV UR41, 0x80004020 ;  /* 0x8000402000297882 */ /* 0x000fe40000000000 */
[----:B------:R-:W-:Y:S02]  /*3900*/  UIADD3 UR38, UPT, UPT, UR26, 0x80, URZ ;  /* 0x000000801a267890 */ /* 0x000fe4000fffe0ff */
[----:B------:R-:W-:Y:S02]  /*3910*/  UIADD3 UR34, UPT, UPT, UR26, 0x100, URZ ;  /* 0x000001001a227890 */ /* 0x000fe4000fffe0ff */
[----:B------:R-:W-:Y:S01]  /*3920*/  UIADD3 UR30, UPT, UPT, UR26, 0x180, URZ ;  /* 0x000001801a1e7890 */ /* 0x000fe2000fffe0ff */
[----:B------:R2:W-:Y:S01]  /*3930*/  UTCQMMA gdesc[UR28], gdesc[UR26], tmem[UR8], tmem[UR24], idesc[UR25], UP4 ;  /* 0x00ff181a1c0075ea */ /* 0x0005e2000a000308 */
[----:B------:R-:W-:Y:S01]  /*3940*/  UPLOP3.LUT UP4, UPT, UPT, UPT, UPT, 0x80, 0x8 ;  /* 0x000000000008789c */ /* 0x000fe20003f8f070 */
[----:B------:R-:W-:Y:S01]  /*3950*/  UMOV UR39, 0x80004020 ;  /* 0x8000402000277882 */ /* 0x000fe20000000000 */
[----:B------:R-:W-:Y:S01]  /*3960*/  UMOV UR37, 0x80004020 ;  /* 0x8000402000257882 */ /* 0x000fe20000000000 */
[----:B------:R2:W-:Y:S01]  /*3970*/  UTCQMMA gdesc[UR40], gdesc[UR38], tmem[UR8], tmem[UR22], idesc[UR23], UPT ;  /* 0x00ff1626280075ea */ /* 0x0005e2000b800308 */
[----:B------:R-:W-:Y:S01]  /*3980*/  UMOV UR35, 0x80004020 ;  /* 0x8000402000237882 */ /* 0x000fe20000000000 */
[----:B------:R-:W-:Y:S01]  /*3990*/  UMOV UR33, 0x80004020 ;  /* 0x8000402000217882 */ /* 0x000fe20000000000 */
[----:B------:R-:W-:Y:S01]  /*39a0*/  UMOV UR31, 0x80004020 ;  /* 0x80004020001f7882 */ /* 0x000fe20000000000 */
[----:B------:R2:W-:Y:S01]  /*39b0*/  UTCQMMA gdesc[UR36], gdesc[UR34], tmem[UR8], tmem[UR20], idesc[UR21], UPT ;  /* 0x00ff1422240075ea */ /* 0x0005e2000b800308 */
[----:B------:R2:W-:Y:S01]  /*39c0*/  UTCQMMA gdesc[UR32], gdesc[UR30], tmem[UR8], tmem[UR18], idesc[UR19], UPT ;  /* 0x00ff121e200075ea */ /* 0x0005e2000b800308 */
[----:B------:R2:W-:Y:S01]  /*39d0*/  UTCBAR [UR6], URZ ;  /* 0x000000ff060073e9 */ /* 0x0005e200080000ff */
[----:B------:R-:W-:Y:S01]  /*39e0*/  UMOV UR17, UR12 ;  /* 0x0000000c00117c82 */ /* 0x000fe20008000000 */
[----:B------:R-:W-:Y:S05]  /*39f0*/  BRA.U UP0, `(.L_x_68) ;  /* 0xfffffffd00507547 */ /* 0x000fea000b83ffff */
.L_x_65:
[----:B------:R-:W-:Y:S01]  /*3a00*/  UIADD3 UR13, UPT, UPT, UR13, 0x1, URZ ;  /* 0x000000010d0d7890 */ /* 0x000fe2000fffe0ff */
[C---:B------:R-:W-:Y:S01]  /*3a10*/  ISETP.NE.AND P0, PT, R10.reuse, 0x2, PT ;  /* 0x000000020a00780c */ /* 0x040fe20003f05270 */
[----:B------:R-:W-:Y:S02]  /*3a20*/  UIADD3 UR7, UPT, UPT, UR7, 0x110, URZ ;  /* 0x0000011007077890 */ /* 0x000fe4000fffe0ff */
[----:B------:R-:W-:Y:S01]  /*3a30*/  UISETP.NE.AND UP0, UPT, UR13, 0x4, UPT ;  /* 0x000000040d00788c */ /* 0x000fe2000bf05270 */
[----:B-12---:R-:W-:Y:S02]  /*3a40*/  SEL R0, RZ, 0x1, P0 ;  /* 0x00000001ff007807 */ /* 0x006fe40000000000 */
[----:B------:R-:W-:Y:S01]  /*3a50*/  SEL R10, R10, RZ, P0 ;  /* 0x000000ff0a0a7207 */ /* 0x000fe20000000000 */
[----:B------:R-:W-:Y:S01]  /*3a60*/  USEL UR6, URZ, 0x1, UP0 ;  /* 0x00000001ff067887 */ /* 0x000fe20008000000 */
[----:B------:R-:W-:Y:S01]  /*3a70*/  LOP3.LUT R9, R9, R0, RZ, 0x3c, !PT ;  /* 0x0000000009097212 */ /* 0x000fe200078e3cff */
[----:B------:R-:W-:Y:S01]  /*3a80*/  USEL UR13, UR13, URZ, UP0 ;  /* 0x000000ff0d0d7287 */ /* 0x000fe20008000000 */
[----:B------:R1:W-:Y:S03]  /*3a90*/  UTCBAR [UR7], URZ ;  /* 0x000000ff070073e9 */ /* 0x0003e600080000ff */
[----:B------:R-:W-:Y:S01]  /*3aa0*/  LOP3.LUT R11, R11, UR6, RZ, 0x3c, !PT ;  /* 0x000000060b0b7c12 */ /* 0x000fe2000f8e3cff */
[----:B------:R-:W-:Y:S07]  /*3ab0*/  @P1 BRA `(.L_x_69) ;  /* 0xfffffff800881947 */ /* 0x000fee000383ffff */
[----:B------:R-:W2:Y:S01]  /*3ac0*/  S2UR UR4, SR_CgaCtaId ;  /* 0x00000000000479c3 */ /* 0x000ea20000008800 */
[----:B------:R-:W-:Y:S01]  /*3ad0*/  ELECT P0, URZ, PT ;  /* 0x0000000000ff782f */ /* 0x000fe20003800000 */
[----:B------:R-:W-:Y:S01]  /*3ae0*/  IMAD.MOV.U32 R0, RZ, RZ, 0x1 ;  /* 0x00000001ff007424 */ /* 0x000fe200078e00ff */
[----:B------:R-:W-:Y:S01]  /*3af0*/  UIADD3 UR5, UPT, UPT, UR5, 0x130, URZ ;  /* 0x0000013005057890 */ /* 0x000fe2000fffe0ff */
[----:B------:R-:W-:Y:S01]  /*3b00*/  SHF.L.U32 R3, R11, 0x1f, RZ ;  /* 0x0000001f0b037819 */ /* 0x000fe200000006ff */
[----:B------:R-:W-:-:S03]  /*3b10*/  UMOV UR6, 0x40 ;  /* 0x0000004000067882 */ /* 0x000fc60000000000 */
[----:B------:R-:W-:Y:S01]  /*3b20*/  UVIRTCOUNT.DEALLOC.SMPOOL 0x80 ;  /* 0x000000800000784c */ /* 0x000fe20000000000 */
[----:B--2---:R-:W-:Y:S02]  /*3b30*/  ULEA UR4, UR4, UR6, 0x18 ;  /* 0x0000000604047291 */ /* 0x004fe4000f8ec0ff */
[----:B------:R-:W-:-:S07]  /*3b40*/  ULEA UR6, UR13, UR5, 0x3 ;  /* 0x000000050d067291 */ /* 0x000fce000f8e18ff */
[----:B------:R2:W-:Y:S02]  /*3b50*/  @P0 STS.U8 [UR4+0x1c], R0 ;  /* 0x00001c00ff000988 */ /* 0x0005e40008000004 */
[----:B------:R-:W4:Y:S02]  /*3b60*/  SYNCS.PHASECHK.TRANS64.TRYWAIT P0, [UR6], R3 ;  /* 0x00000003ff0075a7 */ /* 0x000f240008001106 */
[----:B--2-4-:R-:W-:Y:S05]  /*3b70*/  @!P0 BRA `(.L_x_70) ;  /* 0x00000034001c8947 */ /* 0x014fea0003800000 */
.L_x_143:
[----:B-1----:R-:W-:-:S04]  /*3b80*/  UIADD3 UR7, UPT, UPT, UR13, 0x1, URZ ;  /* 0x000000010d077890 */ /* 0x002fc8000fffe0ff */
[----:B------:R-:W-:-:S04]  /*3b90*/  UISETP.NE.AND UP0, UPT, UR7, 0x4, UPT ;  /* 0x000000040700788c */ /* 0x000fc8000bf05270 */
[----:B------:R-:W-:Y:S02]  /*3ba0*/  USEL UR8, URZ, 0x1, UP0 ;  /* 0x00000001ff087887 */ /* 0x000fe40008000000 */
[----:B------:R-:W-:-:S04]  /*3bb0*/  USEL UR7, UR7, URZ, UP0 ;  /* 0x000000ff07077287 */ /* 0x000fc80008000000 */
[----:B------:R-:W-:Y:S01]  /*3bc0*/  ULEA UR6, UR7, UR5, 0x3 ;  /* 0x0000000507067291 */ /* 0x000fe2000f8e18ff */
[----:B------:R-:W-:-:S04]  /*3bd0*/  LOP3.LUT R2, R11, UR8, RZ, 0x3c, !PT ;  /* 0x000000080b027c12 */ /* 0x000fc8000f8e3cff */
[----:B--2---:R-:W-:-:S04]  /*3be0*/  SHF.L.U32 R3, R2, 0x1f, RZ ;  /* 0x0000001f02037819 */ /* 0x004fc800000006ff */
[----:B------:R-:W1:Y:S02]  /*3bf0*/  SYNCS.PHASECHK.TRANS64.TRYWAIT P0, [UR6], R3 ;  /* 0x00000003ff0075a7 */ /* 0x000e640008001106 */
[----:B-1----:R-:W-:Y:S05]  /*3c00*/  @!P0 BRA `(.L_x_71) ;  /* 0x0000003400108947 */ /* 0x002fea0003800000 */
.L_x_145:
        /* <DEDUP_REMOVED lines=9> */
.L_x_147:
[----:B------:R-:W-:-:S04]  /*3ca0*/  UIADD3 UR7, UPT, UPT, UR7, 0x1, URZ ;  /* 0x0000000107077890 */ /* 0x000fc8000fffe0ff */
[----:B------:R-:W-:-:S04]  /*3cb0*/  UISETP.NE.AND UP0, UPT, UR7, 0x4, UPT ;  /* 0x000000040700788c */ /* 0x000fc8000bf05270 */
[----:B------:R-:W-:Y:S02]  /*3cc0*/  USEL UR6, URZ, 0x1, UP0 ;  /* 0x00000001ff067887 */ /* 0x000fe40008000000 */
[----:B------:R-:W-:-:S04]  /*3cd0*/  USEL UR7, UR7, URZ, UP0 ;  /* 0x000000ff07077287 */ /* 0x000fc80008000000 */
[----:B------:R-:W-:Y:S01]  /*3ce0*/  ULEA UR7, UR7, UR5, 0x3 ;  /* 0x0000000507077291 */ /* 0x000fe2000f8e18ff */
[----:B-1----:R-:W-:-:S04]  /*3cf0*/  LOP3.LUT R3, R2, UR6, RZ, 0x3c, !PT ;  /* 0x0000000602037c12 */ /* 0x002fc8000f8e3cff */
[----:B------:R-:W-:-:S04]  /*3d00*/  SHF.L.U32 R3, R3, 0x1f, RZ ;  /* 0x0000001f03037819 */ /* 0x000fc800000006ff */
[----:B------:R-:W1:Y:S02]  /*3d10*/  SYNCS.PHASECHK.TRANS64.TRYWAIT P0, [UR7], R3 ;  /* 0x00000003ff0075a7 */ /* 0x000e640008001107 */
[----:B-1----:R-:W-:Y:S05]  /*3d20*/  @!P0 BRA `(.L_x_73) ;  /* 0x0000003000f88947 */ /* 0x002fea0003800000 */
.L_x_149:
[----:B------:R-:W-:Y:S01]  /*3d30*/  NOP ;  /* 0x0000000000007918 */ /* 0x000fe20000000000 */
[----:B-1----:R-:W1:Y:S01]  /*3d40*/  LDS R0, [UR4+0x14] ;  /* 0x00001404ff007984 */ /* 0x002e620008000800 */
[----:B------:R-:W-:Y:S01]  /*3d50*/  ULOP3.LUT UR6, UR16, 0xffff, URZ, 0xc0, !UPT ;  /* 0x0000ffff10067892 */ /* 0x000fe2000f8ec0ff */
[----:B------:R-:W-:Y:S01]  /*3d60*/  UMOV UR8, 0xffff ;  /* 0x0000ffff00087882 */ /* 0x000fe20000000000 */
[----:B------:R-:W-:Y:S02]  /*3d70*/  UMOV UR5, 0x1 ;  /* 0x0000000100057882 */ /* 0x000fe40000000000 */
[----:B------:R-:W-:-:S04]  /*3d80*/  USHF.R.U32.HI UR6, URZ, 0x5, UR6 ;  /* 0x00000005ff067899 */ /* 0x000fc80008011606 */
[----:B------:R-:W-:Y:S02]  /*3d90*/  USHF.L.U32 UR8, UR8, UR6, URZ ;  /* 0x0000000608087299 */ /* 0x000fe400080006ff */
[----:B------:R-:W-:-:S04]  /*3da0*/  USHF.L.U32 UR5, UR5, UR6, URZ ;  /* 0x0000000605057299 */ /* 0x000fc800080006ff */
[----:B-1----:R-:W-:-:S04]  /*3db0*/  LOP3.LUT R0, R0, UR8, RZ, 0xc0, !PT ;  /* 0x0000000800007c12 */ /* 0x002fc8000f8ec0ff */
[----:B------:R-:W-:-:S13]  /*3dc0*/  ISETP.NE.AND P0, PT, R0, UR8, PT ;  /* 0x0000000800007c0c */ /* 0x000fda000bf05270 */
[----:B------:R-:W-:Y:S05]  /*3dd0*/  @P0 BRA `(.L_x_74) ;  /* 0x0000000000580947 */ /* 0x000fea0003800000 */
[----:B------:R-:W1:Y:S02]  /*3de0*/  LDS R0, [UR4+0x18] ;  /* 0x00001804ff007984 */ /* 0x000e640008000800 */
[----:B-1----:R-:W-:-:S04]  /*3df0*/  LOP3.LUT R0, R0, UR5, RZ, 0xc0, !PT ;  /* 0x0000000500007c12 */ /* 0x002fc8000f8ec0ff */
[----:B------:R-:W-:-:S13]  /*3e00*/  ISETP.NE.AND P0, PT, R0, UR5, PT ;  /* 0x0000000500007c0c */ /* 0x000fda000bf05270 */
[----:B------:R-:W-:Y:S05]  /*3e10*/  @P0 BRA `(.L_x_75) ;  /* 0x00000000003c0947 */ /* 0x000fea0003800000 */
[----:B------:R-:W1:Y:S01]  /*3e20*/  S2R R2, SR_LANEID ;  /* 0x0000000000027919 */ /* 0x000e620000000000 */
[----:B------:R-:W-:Y:S01]  /*3e30*/  ULOP3.LUT UR8, URZ, UR8, URZ, 0x33, !UPT ;  /* 0x00000008ff087292 */ /* 0x000fe2000f8e33ff */
[----:B------:R-:W-:Y:S01]  /*3e40*/  LOP3.LUT R4, RZ, UR5, RZ, 0x33, !PT ;  /* 0x00000005ff047c12 */ /* 0x000fe2000f8e33ff */
[----:B------:R-:W-:Y:S02]  /*3e50*/  VOTEU.ANY UR7, UPT, PT ;  /* 0x0000000000077886 */ /* 0x000fe400038e0100 */
[----:B------:R-:W-:Y:S01]  /*3e60*/  UFLO.U32 UR7, UR7 ;  /* 0x00000007000772bd */ /* 0x000fe200080e0000 */
[----:B------:R-:W2:Y:S01]  /*3e70*/  REDUX UR5, R4 ;  /* 0x00000000040573c4 */ /* 0x000ea20000000000 */
[----:B------:R-:W-:-:S06]  /*3e80*/  IMAD.U32 R0, RZ, RZ, UR8 ;  /* 0x00000008ff007e24 */ /* 0x000fcc000f8e00ff */
[----:B------:R4:W-:Y:S01]  /*3e90*/  UTCATOMSWS.AND URZ, UR8 ;  /* 0x0000000800ff79e3 */ /* 0x0009e20008000000 */
[----:B------:R-:W3:Y:S01]  /*3ea0*/  REDUX UR6, R0 ;  /* 0x00000000000673c4 */ /* 0x000ee20000000000 */
[----:B-1----:R-:W-:Y:S01]  /*3eb0*/  ISETP.EQ.U32.AND P0, PT, R2, UR7, PT ;  /* 0x0000000702007c0c */ /* 0x002fe2000bf02070 */
[----:B--2---:R-:W-:Y:S01]  /*3ec0*/  IMAD.U32 R2, RZ, RZ, UR5 ;  /* 0x00000005ff027e24 */ /* 0x004fe2000f8e00ff */
[----:B---3--:R-:W-:-:S11]  /*3ed0*/  MOV R3, UR6 ;  /* 0x0000000600037c02 */ /* 0x008fd60008000f00 */
[----:B------:R4:W-:Y:S04]  /*3ee0*/  @P0 ATOMS.AND RZ, [UR4+0x14], R3 ;  /* 0x00001403ffff098c */ /* 0x0009e8000a800004 */
[----:B------:R4:W-:Y:S01]  /*3ef0*/  @P0 ATOMS.AND RZ, [UR4+0x18], R2 ;  /* 0x00001802ffff098c */ /* 0x0009e2000a800004 */
[----:B------:R-:W-:Y:S05]  /*3f00*/  BRA `(.L_x_76) ;  /* 0x0000000000147947 */ /* 0x000fea0003800000 */
.L_x_75:
[----:B------:R-:W-:Y:S02]  /*3f10*/  MOV R2, 0x3f30 ;  /* 0x00003f3000027802 */ /* 0x000fe40000000f00 */
[----:B---3-5:R-:W-:Y:S05]  /*3f20*/  CALL.REL.NOINC `($__internal_0_$__cuda_sm10x_tcgen05_guardrail_trap_col_being_dealloced_not_returned_by_alloc) ;  /* 0x0000003400147944 */ /* 0x028fea0003c00000 */
[----:B------:R-:W-:Y:S05]  /*3f30*/  BRA `(.L_x_76) ;  /* 0x0000000000087947 */ /* 0x000fea0003800000 */
.L_x_74:
[----:B------:R-:W-:Y:S02]  /*3f40*/  MOV R2, 0x3f60 ;  /* 0x00003f6000027802 */ /* 0x000fe40000000f00 */
[----:B---3-5:R-:W-:Y:S05]  /*3f50*/  CALL.REL.NOINC `($__internal_2_$__cuda_sm10x_tcgen05_guardrail_trap_unallocated_columns_being_dealloced) ;  /* 0x0000003400207944 */ /* 0x028fea0003c00000 */
.L_x_76:
[----:B------:R-:W-:Y:S01]  /*3f60*/  NOP ;  /* 0x0000000000007918 */ /* 0x000fe20000000000 */
[----:B----4-:R-:W-:Y:S05]  /*3f70*/  EXIT ;  /* 0x000000000000794d */ /* 0x010fea0003800000 */
.L_x_58:
[----:B------:R-:W-:-:S09]  /*3f80*/  UISETP.NE.OR UP2, UPT, UR8, 0x3, !UP2 ;  /* 0x000000030800788c */ /* 0x000fd2000d745670 */
[----:B------:R-:W-:Y:S05]  /*3f90*/  BRA.U UP2, `(.L_x_77) ;  /* 0x0000000902c87547 */ /* 0x000fea000b800000 */
[----:B------:R-:W1:Y:S01]  /*3fa0*/  LDCU.64 UR6, c[0x0][0x888] ;  /* 0x00011100ff0677ac */ /* 0x000e620008000a00 */
[----:B------:R-:W2:Y:S01]  /*3fb0*/  LDC R0, c[0x0][0xb30] ;  /* 0x0002cc00ff007b82 */ /* 0x000ea20000000800 */
[----:B------:R-:W-:Y:S01]  /*3fc0*/  IMAD.MOV.U32 R30, RZ, RZ, 0x1 ;  /* 0x00000001ff1e7424 */ /* 0x000fe200078e00ff */
[----:B------:R-:W-:Y:S01]  /*3fd0*/  CS2R R28, SRZ ;  /* 0x00000000001c7805 */ /* 0x000fe2000001ff00 */
[----:B------:R-:W4:Y:S01]  /*3fe0*/  LDCU.64 UR4, c[0x0][0x890] ;  /* 0x00011200ff0477ac */ /* 0x000f220008000a00 */
[----:B------:R-:W-:Y:S01]  /*3ff0*/  IMAD.MOV.U32 R25, RZ, RZ, 0x1000 ;  /* 0x00001000ff197424 */ /* 0x000fe200078e00ff */
[----:B------:R-:W-:-:S03]  /*4000*/  UMOV UR8, 0x400 ;  /* 0x0000040000087882 */ /* 0x000fc60000000000 */
[----:B------:R-:W3:Y:S01]  /*4010*/  LDC R19, c[0x0][0x370] ;  /* 0x0000dc00ff137b82 */ /* 0x000ee20000000800 */
[----:B------:R-:W-:-:S07]  /*4020*/  UPLOP3.LUT UP1, UPT, UPT, UPT, UPT, 0x40, 0x4 ;  /* 0x000000000004789c */ /* 0x000fce0003f2e870 */
[----:B------:R-:W3:Y:S01]  /*4030*/  LDC R2, c[0x0][0xb0c] ;  /* 0x0002c300ff027b82 */ /* 0x000ee20000000800 */
[----:B-1----:R-:W-:Y:S02]  /*4040*/  UISETP.NE.U32.AND UP2, UPT, UR6, URZ, UPT ;  /* 0x000000ff0600728c */ /* 0x002fe4000bf45070 */
[----:B------:R-:W-:Y:S02]  /*4050*/  ULEA UR6, UR37, UR8, 0x18 ;  /* 0x0000000825067291 */ /* 0x000fe4000f8ec0ff */
[----:B------:R-:W-:Y:S02]  /*4060*/  UISETP.NE.AND.EX UP2, UPT, UR7, URZ, UPT, UP2 ;  /* 0x000000ff0700728c */ /* 0x000fe4000bf45320 */
[----:B------:R-:W-:Y:S01]  /*4070*/  UIADD3 UR7, UPT, UPT, UR6, 0xd0, URZ ;  /* 0x000000d006077890 */ /* 0x000fe2000fffe0ff */
[----:B------:R-:W1:Y:S01]  /*4080*/  LDC R18, c[0x0][0xb20] ;  /* 0x0002c800ff127b82 */ /* 0x000e620000000800 */
[----:B----4-:R-:W-:Y:S01]  /*4090*/  UISETP.NE.U32.AND UP3, UPT, UR4, URZ, UPT ;  /* 0x000000ff0400728c */ /* 0x010fe2000bf65070 */
[----:B--2---:R-:W-:Y:S01]  /*40a0*/  ISETP.NE.AND P1, PT, R0, 0x1, PT ;  /* 0x000000010000780c */ /* 0x004fe20003f25270 */
[----:B------:R-:W-:-:S02]  /*40b0*/  UPRMT UR37, UR37, 0x654, UR7 ;  /* 0x0000065425257896 */ /* 0x000fc40008000007 */
[----:B------:R-:W-:-:S03]  /*40c0*/  UISETP.NE.AND.EX UP3, UPT, UR5, URZ, UPT, UP3 ;  /* 0x000000ff0500728c */ /* 0x000fc6000bf65330 */
[----:B------:R-:W2:Y:S08]  /*40d0*/  LDC.64 R32, c[0x0][0x348] ;  /* 0x0000d200ff207b82 */ /* 0x000eb00000000a00 */
[----:B------:R-:W4:Y:S08]  /*40e0*/  LDC.64 R16, c[0x0][0xb10] ;  /* 0x0002c400ff107b82 */ /* 0x000f300000000a00 */
[----:B------:R-:W1:Y:S08]  /*40f0*/  LDC.64 R6, c[0x0][0xb18] ;  /* 0x0002c600ff067b82 */ /* 0x000e700000000a00 */
[----:B------:R-:W1:Y:S08]  /*4100*/  LDC.64 R4, c[0x0][0xb28] ;  /* 0x0002ca00ff047b82 */ /* 0x000e700000000a00 */
[----:B---3--:R-:W1:Y:S02]  /*4110*/  LDC R24, c[0x0][0x374] ;  /* 0x0000dd00ff187b82 */ /* 0x008e640000000800 */
.L_x_85:
[C---:B------:R-:W-:Y:S02]  /*4120*/  LEA R0, R29.reuse, UR6, 0x3 ;  /* 0x000000061d007c11 */ /* 0x040fe4000f8e18ff */
[----:B------:R-:W-:Y:S02]  /*4130*/  SHF.L.U32 R3, R28, 0x1f, RZ ;  /* 0x0000001f1c037819 */ /* 0x000fe400000006ff */
[----:B------:R-:W-:Y:S02]  /*4140*/  LEA R20, R29, UR6, 0x4 ;  /* 0x000000061d147c11 */ /* 0x000fe4000f8e20ff */
[----:B---3--:R-:W3:Y:S02]  /*4150*/  SYNCS.PHASECHK.TRANS64.TRYWAIT P0, [R0+URZ+0xf0], R3 ;  /* 0x0000f003000075a7 */ /* 0x008ee400080011ff */
[----:B---3--:R-:W-:Y:S05]  /*4160*/  @!P0 BRA `(.L_x_78) ;  /* 0x0000003000008947 */ /* 0x008fea0003800000 */
.L_x_150:
[----:B------:R-:W-:Y:S01]  /*4170*/  ISETP.GE.AND P0, PT, R40, 0x1, PT ;  /* 0x000000012800780c */ /* 0x000fe20003f06270 */
[----:B------:R-:W1:Y:S01]  /*4180*/  LDS.128 R20, [R20+0x180] ;  /* 0x0001800014147984 */ /* 0x000e620000000c00 */
[----:B------:R-:W-:Y:S01]  /*4190*/  ISETP.NE.U32.AND P4, PT, RZ, UR4, PT ;  /* 0x00000004ff007c0c */ /* 0x000fe2000bf85070 */
[----:B---3--:R-:W-:Y:S01]  /*41a0*/  VIADD R0, R0, 0x100 ;  /* 0x0000010000007836 */ /* 0x008fe20000000000 */
[----:B------:R-:W-:Y:S02]  /*41b0*/  SHF.L.U32 R26, R30, 0x1f, RZ ;  /* 0x0000001f1e1a7819 */ /* 0x000fe400000006ff */
[----:B------:R-:W-:Y:S02]  /*41c0*/  ISETP.NE.AND.EX P4, PT, RZ, UR5, PT, P4 ;  /* 0x00000005ff007c0c */ /* 0x000fe4000bf85340 */
[----:B------:R-:W-:Y:S01]  /*41d0*/  PRMT R0, RZ, 0x654, R0 ;  /* 0x00000654ff007816 */ /* 0x000fe20000000000 */
[----:B------:R-:W-:Y:S01]  /*41e0*/  @!PT LDS RZ, [RZ] ;  /* 0x00000000fffff984 */ /* 0x000fe20000000800 */
[----:B------:R-:W-:Y:S01]  /*41f0*/  @!PT LDS RZ, [RZ] ;  /* 0x00000000fffff984 */ /* 0x000fe20000000800 */
[----:B------:R-:W-:Y:S01]  /*4200*/  @!PT LDS RZ, [RZ] ;  /* 0x00000000fffff984 */ /* 0x000fe20000000800 */
[----:B------:R-:W-:Y:S01]  /*4210*/  @!PT LDS RZ, [RZ] ;  /* 0x00000000fffff984 */ /* 0x000fe20000000800 */
[----:B------:R3:W-:Y:S06]  /*4220*/  MEMBAR.ALL.CTA ;  /* 0x0000000000007992 */ /* 0x0007ec0000008000 */
[----:B---3--:R-:W3:Y:S02]  /*4230*/  FENCE.VIEW.ASYNC.S ;  /* 0x00000000000073c6 */ /* 0x008ee40000000000 */
[----:B---3--:R3:W-:Y:S01]  /*4240*/  SYNCS.ARRIVE.TRANS64.RED.A1T0 RZ, [R0+URZ], RZ ;  /* 0x000000ff00ff79a7 */ /* 0x0087e200081004ff */
[----:B-1----:R-:W-:Y:S11]  /*4250*/  LOP3.LUT P3, RZ, R22, 0x1, RZ, 0xc0, !PT ;  /* 0x0000000116ff7812 */ /* 0x002ff6000786c0ff */
[----:B------:R-:W-:Y:S02]  /*4260*/  @!UPT UIADD3 URZ, UPT, UPT, URZ, URZ, URZ ;  /* 0x000000fffffff290 */ /* 0x000fe4000fffe0ff */
[----:B------:R-:W-:Y:S02]  /*4270*/  @P3 MOV R13, R20 ;  /* 0x00000014000d3202 */ /* 0x000fe40000000f00 */
[----:B------:R-:W-:Y:S01]  /*4280*/  @P3 LOP3.LUT R8, R21, 0xffff, RZ, 0xc0, !PT ;  /* 0x0000ffff15083812 */ /* 0x000fe200078ec0ff */
[----:B---3--:R-:W-:Y:S06]  /*4290*/  @!P0 BRA `(.L_x_79) ;  /* 0x0000000000a48947 */ /* 0x008fec0003800000 */
[----:B------:R-:W-:Y:S01]  /*42a0*/  IMAD.HI.U32 R31, R24, R7, RZ ;  /* 0x00000007181f7227 */ /* 0x000fe200078e00ff */
[----:B------:R-:W-:Y:S02]  /*42b0*/  ISETP.NE.AND P0, PT, R6, 0x1, PT ;  /* 0x000000010600780c */ /* 0x000fe40003f05270 */
[----:B------:R-:W-:Y:S01]  /*42c0*/  ISETP.NE.AND P2, PT, R40, 0x1, PT ;  /* 0x000000012800780c */ /* 0x000fe20003f45270 */
[----:B----4-:R-:W-:Y:S01]  /*42d0*/  IMAD.HI.U32 R34, R19, R16, RZ ;  /* 0x0000001013227227 */ /* 0x010fe200078e00ff */
[----:B------:R-:W-:Y:S02]  /*42e0*/  SHF.R.U32.HI R31, RZ, R18, R31 ;  /* 0x00000012ff1f7219 */ /* 0x000fe4000001161f */
[----:B------:R-:W-:Y:S01]  /*42f0*/  ISETP.NE.AND P5, PT, R2, 0x1, PT ;  /* 0x000000010200780c */ /* 0x000fe20003fa5270 */
[----:B------:R-:W-:Y:S01]  /*4300*/  IMAD.HI.U32 R36, R13, R16, RZ ;  /* 0x000000100d247227 */ /* 0x000fe200078e00ff */
[----:B------:R-:W-:Y:S02]  /*4310*/  SHF.R.U32.HI R34, RZ, R17, R34 ;  /* 0x00000011ff227219 */ /* 0x000fe40000011622 */
[----:B------:R-:W-:Y:S01]  /*4320*/  SEL R3, R24, R31, !P0 ;  /* 0x0000001f18037207 */ /* 0x000fe20004000000 */
[C---:B------:R-:W-:Y:S01]  /*4330*/  IMAD.HI.U32 R31, R8.reuse, R7, RZ ;  /* 0x00000007081f7227 */ /* 0x040fe200078e00ff */
[----:B------:R-:W-:Y:S02]  /*4340*/  SEL R11, R19, R34, !P5 ;  /* 0x00000022130b7207 */ /* 0x000fe40006800000 */
[----:B------:R-:W-:Y:S01]  /*4350*/  SHF.R.U32.HI R36, RZ, R17, R36 ;  /* 0x00000011ff247219 */ /* 0x000fe20000011624 */
[----:B------:R-:W-:Y:S01]  /*4360*/  IMAD.HI.U32 R38, R3, R4, RZ ;  /* 0x0000000403267227 */ /* 0x000fe200078e00ff */
[----:B------:R-:W-:Y:S03]  /*4370*/  SHF.R.U32.HI R31, RZ, R18, R31 ;  /* 0x00000012ff1f7219 */ /* 0x000fe6000001161f */
[----:B------:R-:W-:Y:S01]  /*4380*/  IMAD.HI.U32 R34, R11, R4, RZ ;  /* 0x000000040b227227 */ /* 0x000fe200078e00ff */
[----:B------:R-:W-:Y:S02]  /*4390*/  @P2 SHF.R.U32.HI R3, RZ, R5, R38 ;  /* 0x00000005ff032219 */ /* 0x000fe40000011626 */
[----:B------:R-:W-:Y:S02]  /*43a0*/  SEL R9, R8, R31, !P0 ;  /* 0x0000001f08097207 */ /* 0x000fe40004000000 */
[----:B------:R-:W-:Y:S01]  /*43b0*/  @P2 SHF.R.U32.HI R11, RZ, R5, R34 ;  /* 0x00000005ff0b2219 */ /* 0x000fe20000011622 */
[C---:B------:R-:W-:Y:S01]  /*43c0*/  IMAD R10, R40.reuse, R3, RZ ;  /* 0x00000003280a7224 */ /* 0x040fe200078e02ff */
[----:B------:R-:W-:Y:S01]  /*43d0*/  SEL R3, R13, R36, !P5 ;  /* 0x000000240d037207 */ /* 0x000fe20006800000 */
[C---:B------:R-:W-:Y:S03]  /*43e0*/  IMAD.HI.U32 R14, R9.reuse, R4, RZ ;  /* 0x00000004090e7227 */ /* 0x040fe600078e00ff */
[----:B------:R-:W-:Y:S01]  /*43f0*/  ISETP.GE.AND P0, PT, R9, R10, PT ;  /* 0x0000000a0900720c */ /* 0x000fe20003f06270 */
[C---:B------:R-:W-:Y:S01]  /*4400*/  IMAD R12, R40.reuse, R11, RZ ;  /* 0x0000000b280c7224 */ /* 0x040fe200078e02ff */
[-C--:B------:R-:W-:Y:S04]  /*4410*/  SHF.R.U32.HI R14, RZ, R5.reuse, R14 ;  /* 0x00000005ff0e7219 */ /* 0x080fe8000001160e */
[----:B------:R-:W-:Y:S02]  /*4420*/  ISETP.GE.OR P0, PT, R3, R12, P0 ;  /* 0x0000000c0300720c */ /* 0x000fe40000706670 */
[----:B------:R-:W-:Y:S05]  /*4430*/  SEL R15, R9, R14, !P2 ;  /* 0x0000000e090f7207 */ /* 0x000fea0005000000 */
[----:B------:R-:W-:Y:S04]  /*4440*/  IMAD.MOV R14, RZ, RZ, -R15 ;  /* 0x000000ffff0e7224 */ /* 0x000fe800078e0a0f */
[----:B------:R-:W-:Y:S02]  /*4450*/  IMAD R14, R40, R14, R9 ;  /* 0x0000000e280e7224 */ /* 0x000fe400078e0209 */
[C---:B------:R-:W-:Y:S05]  /*4460*/  @!P0 IMAD.HI.U32 R10, R3.reuse, R4, RZ ;  /* 0x00000004030a8227 */ /* 0x040fea00078e00ff */
[----:B------:R-:W-:Y:S04]  /*4470*/  @!P0 SHF.R.U32.HI R10, RZ, R5, R10 ;  /* 0x00000005ff0a8219 */ /* 0x000fe8000001160a */
[----:B------:R-:W-:Y:S01]  /*4480*/  @!P0 SEL R0, R3, R10, !P2 ;  /* 0x0000000a03008207 */ /* 0x000fe20005000000 */
[----:B------:R-:W-:Y:S03]  /*4490*/  IMAD.MOV R10, RZ, RZ, -R3 ;  /* 0x000000ffff0a7224 */ /* 0x000fe600078e0a03 */
[----:B------:R-:W-:Y:S01]  /*44a0*/  @!P0 IADD3 R15, PT, PT, R15, -R0, RZ ;  /* 0x800000000f0f8210 */ /* 0x000fe20007ffe0ff */
[----:B------:R-:W-:Y:S01]  /*44b0*/  @!P0 IMAD R0, R11, R14, R0 ;  /* 0x0000000e0b008224 */ /* 0x000fe200078e0200 */
[----:B------:R-:W-:Y:S01]  /*44c0*/  IADD3 R11, PT, PT, -R9, RZ, RZ ;  /* 0x000000ff090b7210 */ /* 0x000fe20007ffe1ff */
[----:B------:R-:W-:Y:S02]  /*44d0*/  IMAD R13, R2, R10, R13 ;  /* 0x0000000a020d7224 */ /* 0x000fe400078e020d */
[----:B------:R-:W-:Y:S02]  /*44e0*/  @!P0 IMAD R9, R15, R40, R3 ;  /* 0x000000280f098224 */ /* 0x000fe400078e0203 */
[----:B------:R-:W-:Y:S02]  /*44f0*/  @!P0 IMAD.MOV.U32 R3, RZ, RZ, R0 ;  /* 0x000000ffff038224 */ /* 0x000fe400078e0000 */
[----:B------:R-:W-:Y:S02]  /*4500*/  IMAD R8, R6, R11, R8 ;  /* 0x0000000b06087224 */ /* 0x000fe400078e0208 */
[----:B------:R-:W-:Y:S02]  /*4510*/  IMAD R13, R3, R2, R13 ;  /* 0x00000002030d7224 */ /* 0x000fe400078e020d */
[----:B------:R-:W-:Y:S02]  /*4520*/  IMAD R8, R9, R6, R8 ;  /* 0x0000000609087224 */ /* 0x000fe400078e0208 */
.L_x_79:
[----:B------:R-:W-:Y:S05]  /*4530*/  BRA.U UP1, `(.L_x_80) ;  /* 0x0000000101107547 */ /* 0x000fea000b800000 */
[----:B------:R-:W-:Y:S04]  /*4540*/  MOV R0, UR13 ;  /* 0x0000000d00007c02 */ /* 0x000fe80008000f00 */
[----:B------:R-:W-:Y:S04]  /*4550*/  SHF.L.U32 R3, R0, 0x1f, RZ ;  /* 0x0000001f00037819 */ /* 0x000fe800000006ff */
[----:B------:R-:W1:Y:S02]  /*4560*/  SYNCS.PHASECHK.TRANS64.TRYWAIT P0, [UR6+0xe8], R3 ;  /* 0x0000e803ff0075a7 */ /* 0x000e640008001106 */
[----:B-1----:R-:W-:Y:S05]  /*4570*/  @!P0 BRA `(.L_x_81) ;  /* 0x0000002c00108947 */ /* 0x002fea0003800000 */
.L_x_80:
[----:B------:R-:W-:Y:S05]  /*4580*/  BRA.U !UP3, `(.L_x_82) ;  /* 0x000000010b347547 */ /* 0x000fea000b800000 */
[----:B------:R-:W-:Y:S01]  /*4590*/  UPLOP3.LUT UP0, UPT, UPT, UPT, UP2, 0x80, 0x8 ;  /* 0x000000000008789c */ /* 0x000fe20003f0f020 */
[----:B-1----:R-:W-:Y:S02]  /*45a0*/  HFMA2 R0, -RZ, RZ, 0, 5.9604644775390625e-08 ;  /* 0x00000001ff007431 */ /* 0x002fe400000001ff */
[----:B------:R-:W-:Y:S03]  /*45b0*/  IMAD.MOV.U32 R96, RZ, RZ, 0x1 ;  /* 0x00000001ff607424 */ /* 0x000fe600078e00ff */
[----:B------:R-:W-:Y:S05]  /*45c0*/  PLOP3.LUT P0, PT, PT, PT, UP0, 0x80, 0x8 ;  /* 0x000000000008781c */ /* 0x000fea0003f0f008 */
[----:B------:R-:W1:Y:S01]  /*45d0*/  @UP0 LDCU.64 UR8, c[0x0][0x888] ;  /* 0x00011100ff0807ac */ /* 0x000e620008000a00 */
[----:B------:R-:W-:Y:S07]  /*45e0*/  @UP0 UIMAD UR7, UR36, UR4, URZ ;  /* 0x00000004240702a4 */ /* 0x000fee000f8e02ff */
[----:B------:R-:W-:Y:S01]  /*45f0*/  @!P0 PRMT R96, R0, 0x7610, R96 ;  /* 0x0000761000608816 */ /* 0x000fe20000000060 */
[----:B-1----:R-:W-:Y:S03]  /*4600*/  @UP0 UIMAD.WIDE UR8, UR7, 0x4, UR8 ;  /* 0x00000004070808a5 */ /* 0x002fe6000f8e0208 */
[----:B------:R-:W1:Y:S03]  /*4610*/  @!UP0 LDCU UR7, c[0x0][0x880] ;  /* 0x00011000ff0787ac */ /* 0x000e660008000800 */
[----:B------:R-:W-:Y:S01]  /*4620*/  IMAD.U32 R10, RZ, RZ, UR8 ;  /* 0x00000008ff0a7e24 */ /* 0x000fe2000f8e00ff */
[----:B------:R-:W-:Y:S05]  /*4630*/  MOV R11, UR9 ;  /* 0x00000009000b7c02 */ /* 0x000fea0008000f00 */
[----:B-----5:R3:W5:Y:S02]  /*4640*/  @P0 LDG.E R49, desc[UR40][R10.64] ;  /* 0x000000280a310981 */ /* 0x020764000c1e1900 */
[----:B-1-3--:R-:W-:Y:S07]  /*4650*/  @!P0 IMAD.U32 R49, RZ, RZ, UR7 ;  /* 0x00000007ff318e24 */ /* 0x00afee000f8e00ff */
.L_x_82:
[----:B-----5:R-:W-:Y:S01]  /*4660*/  @!P4 FSETP.EQ.AND P5, PT, R49, RZ, PT ;  /* 0x000000ff3100c20b */ /* 0x020fe20003fa2000 */
[----:B------:R-:W-:Y:S01]  /*4670*/  @!UPT UIADD3 URZ, UPT, UPT, URZ, URZ, URZ ;  /* 0x000000fffffff290 */ /* 0x000fe2000fffe0ff */
[----:B------:R-:W-:Y:S11]  /*4680*/  @!P4 BRA `(.L_x_83) ;  /* 0x000000000014c947 */ /* 0x000ff60003800000 */
[----:B------:R-:W-:Y:S02]  /*4690*/  LOP3.LUT P0, RZ, R96, 0xff, RZ, 0xc0, !PT ;  /* 0x000000ff60ff7812 */ /* 0x000fe4000780c0ff */
[----:B------:R-:W-:Y:S04]  /*46a0*/  PLOP3.LUT P5, PT, PT, PT, UP0, 0x80, 0x8 ;  /* 0x000000000008781c */ /* 0x000fe80003faf008 */
[----:B------:R-:W-:Y:S07]  /*46b0*/  PLOP3.LUT P5, PT, P5, PT, PT, 0x8, 0x80 ;  /* 0x000000000080781c */ /* 0x000fee0002fae170 */
[----:B------:R-:W-:Y:S11]  /*46c0*/  @P0 FSETP.EQ.AND P5, PT, R49, RZ, PT ;  /* 0x000000ff3100020b */ /* 0x000ff60003fa2000 */
[----:B------:R-:W-:Y:S02]  /*46d0*/  @!UPT UIADD3 URZ, UPT, UPT, URZ, URZ, URZ ;  /* 0x000000fffffff290 */ /* 0x000fe4000fffe0ff */
.L_x_83:
[----:B------:R-:W3:Y:S01]  /*46e0*/  SYNCS.PHASECHK.TRANS64.TRYWAIT P4, [UR6+0xd8], R26 ;  /* 0x0000d81aff0075a7 */ /* 0x000ee20008081106 */
[----:B------:R-:W-:Y:S01]  /*46f0*/  @P3 SHF.R.U32.HI R27, RZ, 0x10, R21 ;  /* 0x00000010ff1b3819 */ /* 0x000fe20000011615 */
[----:B------:R-:W-:Y:S01]  /*4700*/  VIADD R29, R29, 0x1 ;  /* 0x000000011d1d7836 */ /* 0x000fe20000000000 */
[----:B------:R-:W5:Y:S08]  /*4710*/  LDC.64 R14, c[0x0][0xb10] ;  /* 0x0002c400ff0e7b82 */ /* 0x000f700000000a00 */
[----:B------:R-:W2:Y:S08]  /*4720*/  LDC.64 R10, c[0x0][0xb18] ;  /* 0x0002c600ff0a7b82 */ /* 0x000eb00000000a00 */
[----:B-1----:R-:W1:Y:S08]  /*4730*/  @!P1 LDC R0, c[0x0][0xb20] ;  /* 0x0002c800ff009b82 */ /* 0x002e700000000800 */
[----:B------:R-:W4:Y:S01]  /*4740*/  @!P1 LDC R3, c[0x0][0xb0c] ;  /* 0x0002c300ff039b82 */ /* 0x000f220000000800 */
[----:B-----5:R-:W-:Y:S05]  /*4750*/  @!P1 IMAD.HI.U32 R14, R13, R14, RZ ;  /* 0x0000000e0d0e9227 */ /* 0x020fea00078e00ff */
[----:B------:R-:W-:Y:S01]  /*4760*/  @!P1 SHF.R.U32.HI R14, RZ, R15, R14 ;  /* 0x0000000fff0e9219 */ /* 0x000fe2000001160e */
[----:B--2---:R-:W-:Y:S01]  /*4770*/  @!P1 IMAD.HI.U32 R11, R8, R11, RZ ;  /* 0x0000000b080b9227 */ /* 0x004fe200078e00ff */
[----:B------:R-:W-:Y:S04]  /*4780*/  @!P1 ISETP.NE.AND P0, PT, R10, 0x1, PT ;  /* 0x000000010a00980c */ /* 0x000fe80003f05270 */
[----:B-1----:R-:W-:Y:S02]  /*4790*/  @!P1 SHF.R.U32.HI R9, RZ, R0, R11 ;  /* 0x00000000ff099219 */ /* 0x002fe4000001160b */
[----:B----4-:R-:W-:Y:S02]  /*47a0*/  @!P1 ISETP.NE.AND P2, PT, R3, 0x1, PT ;  /* 0x000000010300980c */ /* 0x010fe40003f45270 */
[----:B------:R-:W-:Y:S02]  /*47b0*/  @!P1 SEL R9, R8, R9, !P0 ;  /* 0x0000000908099207 */ /* 0x000fe40004000000 */
[----:B------:R-:W-:Y:S02]  /*47c0*/  ELECT P0, URZ, PT ;  /* 0x0000000000ff782f */ /* 0x000fe40003800000 */
[----:B------:R-:W-:Y:S05]  /*47d0*/  @!P1 SEL R14, R13, R14, !P2 ;  /* 0x0000000e0d0e9207 */ /* 0x000fea0005000000 */
[----:B------:R-:W-:Y:S02]  /*47e0*/  @!P1 IMAD.IADD R0, R9, 0x1, -R14 ;  /* 0x0000000109009824 */ /* 0x000fe400078e0a0e */
[----:B------:R-:W-:Y:S02]  /*47f0*/  @!P1 IMAD.IADD R9, R14, 0x1, -R9 ;  /* 0x000000010e099824 */ /* 0x000fe400078e0a09 */
[----:B------:R-:W-:Y:S02]  /*4800*/  @!P1 IMAD R13, R0, R3, R13 ;  /* 0x00000003000d9224 */ /* 0x000fe400078e020d */
[----:B------:R-:W-:Y:S01]  /*4810*/  @!P1 IMAD R8, R9, R10, R8 ;  /* 0x0000000a09089224 */ /* 0x000fe200078e0208 */
[----:B---3--:R-:W-:Y:S06]  /*4820*/  @!P4 BRA `(.L_x_84) ;  /* 0x00000028007cc947 */ /* 0x008fec0003800000 */
.L_x_153:
[----:B------:R-:W-:Y:S01]  /*4830*/  PLOP3.LUT P5, PT, P5, P0, PT, 0xf2, 0x2f ;  /* 0x00000000002f781c */ /* 0x000fe20002fa1e72 */
[----:B------:R-:W-:Y:S01]  /*4840*/  UMOV UR14, 0x0 ;  /* 0x00000000000e7882 */ /* 0x000fe20000000000 */
[----:B------:R-:W-:Y:S01]  /*4850*/  LOP3.LUT R30, R30, 0x1, RZ, 0x3c, !PT ;  /* 0x000000011e1e7812 */ /* 0x000fe200078e3cff */
[----:B------:R-:W-:Y:S01]  /*4860*/  UMOV UR15, 0x10000000 ;  /* 0x10000000000f7882 */ /* 0x000fe20000000000 */
[----:B------:R-:W-:Y:S01]  /*4870*/  UMOV UR12, UR36 ;  /* 0x00000024000c7c82 */ /* 0x000fe20008000000 */
[----:B------:R-:W-:Y:S08]  /*4880*/  @P3 R2UR UR36, R27 ;  /* 0x000000001b2432ca */ /* 0x000ff000000e0000 */
[----:B-1----:R-:W-:Y:S01]  /*4890*/  @!P5 IADD3 R3, P0, PT, R32, 0x580, RZ ;  /* 0x000005802003d810 */ /* 0x002fe20007f1e0ff */
[----:B------:R-:W-:Y:S01]  /*48a0*/  @!P5 IMAD.SHL.U32 R91, R91, 0x40, RZ ;  /* 0x000000405b5bd824 */ /* 0x000fe200078e00ff */
[----:B------:R-:W-:Y:S01]  /*48b0*/  VOTEU.ALL UP1, P5 ;  /* 0x0000000000ff7886 */ /* 0x000fe20002820000 */
[----:B------:R-:W-:Y:S01]  /*48c0*/  @!P5 IMAD.SHL.U32 R97, R97, 0x40, RZ ;  /* 0x000000406161d824 */ /* 0x000fe200078e00ff */
[----:B------:R-:W-:Y:S01]  /*48d0*/  @!P5 R2UR UR8, R3 ;  /* 0x000000000308d2ca */ /* 0x000fe200000e0000 */
[----:B------:R-:W-:Y:S01]  /*48e0*/  @!P5 IMAD.X R0, RZ, RZ, R33, P0 ;  /* 0x000000ffff00d224 */ /* 0x000fe200000e0621 */
[----:B------:R-:W-:Y:S01]  /*48f0*/  @!P5 R2UR UR10, R91 ;  /* 0x000000005b0ad2ca */ /* 0x000fe200000e0000 */
[----:B------:R-:W-:Y:S01]  /*4900*/  @!UP1 UIADD3 UR9, UPT, UPT, UR6, 0xd0, URZ ;  /* 0x000000d006099890 */ /* 0x000fe2000fffe0ff */
[----:B------:R-:W-:Y:S01]  /*4910*/  @!P5 R2UR UR11, R97 ;  /* 0x00000000610bd2ca */ /* 0x000fe200000e0000 */
[----:B------:R-:W-:Y:S01]  /*4920*/  IMAD.IADD R91, R8, 0x1, R79 ;  /* 0x00000001085b7824 */ /* 0x000fe200078e024f */
[----:B------:R-:W-:Y:S01]  /*4930*/  @!P5 R2UR UR7, R0 ;  /* 0x000000000007d2ca */ /* 0x000fe200000e0000 */
[----:B------:R-:W-:Y:S01]  /*4940*/  IMAD.IADD R97, R13, 0x1, R90 ;  /* 0x000000010d617824 */ /* 0x000fe200078e025a */
[C---:B------:R-:W-:Y:S04]  /*4950*/  ISETP.NE.AND P0, PT, R29.reuse, 0x2, PT ;  /* 0x000000021d00780c */ /* 0x040fe80003f05270 */
[----:B------:R-:W-:Y:S01]  /*4960*/  SEL R3, RZ, 0x1, P0 ;  /* 0x00000001ff037807 */ /* 0x000fe20000000000 */
[----:B------:R-:W-:Y:S01]  /*4970*/  IMAD.U32 R10, RZ, RZ, UR8 ;  /* 0x00000008ff0a7e24 */ /* 0x000fe2000f8e00ff */
[----:B------:R-:W-:Y:S01]  /*4980*/  @!UP1 UIADD3 UR8, UPT, UPT, UR6, 0x200, URZ ;  /* 0x0000020006089890 */ /* 0x000fe2000fffe0ff */
[----:B------:R-:W-:Y:S01]  /*4990*/  SEL R29, R29, RZ, P0 ;  /* 0x000000ff1d1d7207 */ /* 0x000fe20000000000 */
[----:B------:R-:W-:Y:S01]  /*49a0*/  VOTEU.ALL UP1, P5 ;  /* 0x0000000000ff7886 */ /* 0x000fe20002820000 */
[----:B------:R-:W-:Y:S02]  /*49b0*/  LOP3.LUT R28, R28, R3, RZ, 0x3c, !PT ;  /* 0x000000031c1c7212 */ /* 0x000fe400078e3cff */
[----:B------:R-:W-:Y:S01]  /*49c0*/  IMAD.U32 R11, RZ, RZ, UR7 ;  /* 0x00000007ff0b7e24 */ /* 0x000fe2000f8e00ff */
[----:B------:R-:W-:Y:S04]  /*49d0*/  @!P5 R2UR UR16, R10 ;  /* 0x000000000a10d2ca */ /* 0x000fe800000e0000 */
[----:B------:R-:W-:Y:S11]  /*49e0*/  @!P5 R2UR UR17, R11 ;  /* 0x000000000b11d2ca */ /* 0x000ff600000e0000 */
[----:B------:R-:W-:Y:S02]  /*49f0*/  @!UPT UIADD3 URZ, UPT, UPT, URZ, URZ, URZ ;  /* 0x000000fffffff290 */ /* 0x000fe4000fffe0ff */
[----:B------:R3:W-:Y:S01]  /*4a00*/  @!UP1 UTMALDG.3D [UR8], [UR16], desc[UR14] ;  /* 0x00000e08100095b4 */ /* 0x0007e20008011000 */
[----:B------:R3:W-:Y:S01]  /*4a10*/  @!P5 SYNCS.ARRIVE.TRANS64.RED.A0TR RZ, [UR6+0xd0], R25 ;  /* 0x0000d019ffffd9a7 */ /* 0x0007e20008300406 */
[----:B------:R-:W-:Y:S01]  /*4a20*/  UPLOP3.LUT UP1, UPT, UPT, UPT, UPT, 0x80, 0x8 ;  /* 0x000000000008789c */ /* 0x000fe20003f2f070 */
[----:B------:R-:W-:Y:S01]  /*4a30*/  SYNCS.ARRIVE.TRANS64.RED.A1T0 RZ, [UR37], RZ ;  /* 0x000000ffffff79a7 */ /* 0x000fe20008100425 */
[----:B------:R-:W-:Y:S09]  /*4a40*/  @P3 BRA `(.L_x_85) ;  /* 0xfffffff400b43947 */ /* 0x000ff2000383ffff */
[----:B------:R-:W-:Y:S07]  /*4a50*/  MOV R0, UR6 ;  /* 0x0000000600007c02 */ /* 0x000fee0008000f00 */
.L_x_86:
[----:B-1----:R-:W-:-:S04]  /*4a60*/  SHF.L.U32 R3, R30, 0x1f, RZ ;  /* 0x0000001f1e037819 */ /* 0x002fc800000006ff */
[----:B------:R1:W2:Y:S03]  /*4a70*/  SYNCS.PHASECHK.TRANS64.TRYWAIT P0, [R0+URZ+0xd8], R3 ;  /* 0x0000d803000075a7 */ /* 0x0002a600080011ff */
[----:B--2---:R-:W-:Y:S05]  /*4a80*/  @!P0 NANOSLEEP.SYNCS 0x989680 ;  /* 0x009896800000895d */ /* 0x004fea0003900000 */
[----:B------:R-:W2:Y:S02]  /*4a90*/  @!P0 SYNCS.PHASECHK.TRANS64 P0, [R0+URZ+0xd8], R3 ;  /* 0x0000d803000085a7 */ /* 0x000ea400080010ff */
[----:B--23--:R-:W-:Y:S05]  /*4aa0*/  @P0 EXIT ;  /* 0x000000000000094d */ /* 0x00cfea0003800000 */
[----:B------:R-:W-:Y:S05]  /*4ab0*/  BRA `(.L_x_86) ;  /* 0xfffffffc00e87947 */ /* 0x000fea000383ffff */
.L_x_77:
[----:B------:R-:W-:-:S06]  /*4ac0*/  UISETP.GE.AND UP1, UPT, UR8, 0x4, UPT ;  /* 0x000000040800788c */ /* 0x000fcc000bf26270 */
[----:B------:R-:W-:-:S13]  /*4ad0*/  PLOP3.LUT P0, PT, PT, PT, UP1, 0x80, 0x8 ;  /* 0x000000000008781c */ /* 0x000fda0003f0f018 */
[----:B------:R-:W-:Y:S05]  /*4ae0*/  @!P0 EXIT ;  /* 0x000000000000894d */ /* 0x000fea0003800000 */
[----:B------:R-:W-:Y:S01]  /*4af0*/  BAR.SYNC.DEFER_BLOCKING 0x6, 0xa0 ;  /* 0x0182800000007b1d */ /* 0x000fe20000010000 */
[C---:B------:R-:W-:Y:S02]  /*4b00*/  IMAD.SHL.U32 R5, R101.reuse, 0x40, RZ ;  /* 0x0000004065057824 */ /* 0x040fe400078e00ff */
[----:B------:R-:W-:Y:S02]  /*4b10*/  HFMA2 R111, -RZ, RZ, 0, 0 ;  /* 0x00000000ff6f7431 */ /* 0x000fe400000001ff */
[C---:B------:R-:W-:Y:S01]  /*4b20*/  IMAD.SHL.U32 R0, R101.reuse, 0x20, RZ ;  /* 0x0000002065007824 */ /* 0x040fe200078e00ff */
[----:B------:R-:W-:Y:S01]  /*4b30*/  CS2R R106, SRZ ;  /* 0x00000000006a7805 */ /* 0x000fe2000001ff00 */
[----:B------:R-:W-:Y:S01]  /*4b40*/  IMAD.SHL.U32 R2, R101, 0x2, RZ ;  /* 0x0000000265027824 */ /* 0x000fe200078e00ff */
[----:B------:R-:W-:Y:S01]  /*4b50*/  UMOV UR43, 0x400 ;  /* 0x00000400002b7882 */ /* 0x000fe20000000000 */
[----:B------:R-:W1:Y:S01]  /*4b60*/  LDC R99, c[0x0][0x370] ;  /* 0x0000dc00ff637b82 */ /* 0x000e620000000800 */
[----:B------:R-:W-:Y:S01]  /*4b70*/  ULEA UR43, UR37, UR43, 0x18 ;  /* 0x0000002b252b7291 */ /* 0x000fe2000f8ec0ff */
[----:B------:R-:W-:Y:S01]  /*4b80*/  LOP3.LUT R7, R5, 0x180, RZ, 0xc0, !PT ;  /* 0x0000018005077812 */ /* 0x000fe200078ec0ff */
[C---:B------:R-:W-:Y:S01]  /*4b90*/  IMAD.SHL.U32 R103, R101.reuse, 0x8, RZ ;  /* 0x0000000865677824 */ /* 0x040fe200078e00ff */
[----:B------:R-:W-:Y:S01]  /*4ba0*/  LOP3.LUT R0, R0, 0xc00, RZ, 0xc0, !PT ;  /* 0x00000c0000007812 */ /* 0x000fe200078ec0ff */
[----:B------:R-:W-:Y:S01]  /*4bb0*/  IMAD.U32 R46, R101, 0x10000, RZ ;  /* 0x00010000652e7824 */ /* 0x000fe200078e00ff */
[----:B------:R-:W-:Y:S01]  /*4bc0*/  LOP3.LUT R2, R7, 0x20, R2, 0xf8, !PT ;  /* 0x0000002007027812 */ /* 0x000fe200078ef802 */
[----:B------:R-:W-:Y:S01]  /*4bd0*/  UIADD3 UR4, UPT, UPT, UR43, 0x1200, URZ ;  /* 0x000012002b047890 */ /* 0x000fe2000fffe0ff */
[----:B------:R-:W2:Y:S01]  /*4be0*/  LDC R42, c[0x0][0xb0c] ;  /* 0x0002c300ff2a7b82 */ /* 0x000ea20000000800 */
[----:B------:R-:W-:Y:S01]  /*4bf0*/  LOP3.LUT R0, R0, 0x40, R5, 0xf8, !PT ;  /* 0x0000004000007812 */ /* 0x000fe200078ef805 */
[----:B------:R-:W-:Y:S01]  /*4c00*/  IMAD.MOV.U32 R44, RZ, RZ, RZ ;  /* 0x000000ffff2c7224 */ /* 0x000fe200078e00ff */
[----:B------:R-:W-:Y:S01]  /*4c10*/  LOP3.LUT R103, R2, 0x30, R103, 0x78, !PT ;  /* 0x0000003002677812 */ /* 0x000fe200078e7867 */
[----:B------:R-:W-:Y:S01]  /*4c20*/  IMAD.MOV.U32 R108, RZ, RZ, RZ ;  /* 0x000000ffff6c7224 */ /* 0x000fe200078e00ff */
[----:B------:R-:W-:Y:S01]  /*4c30*/  LOP3.LUT R0, R0, 0x200, R5, 0xf8, !PT ;  /* 0x0000020000007812 */ /* 0x000fe200078ef805 */
[----:B------:R-:W-:Y:S01]  /*4c40*/  IMAD.SHL.U32 R5, R101, 0x10, RZ ;  /* 0x0000001065057824 */ /* 0x000fe200078e00ff */
[----:B------:R-:W-:Y:S01]  /*4c50*/  LOP3.LUT R46, R46, 0x600000, RZ, 0xc0, !PT ;  /* 0x006000002e2e7812 */ /* 0x000fe200078ec0ff */
[----:B------:R-:W4:Y:S01]  /*4c60*/  LDC R98, c[0x0][0xb20] ;  /* 0x0002c800ff627b82 */ /* 0x000f220000000800 */
[----:B------:R-:W3:Y:S01]  /*4c70*/  LDS R3, [UR43+0x1a0] ;  /* 0x0001a02bff037984 */ /* 0x000ee20008000800 */
[----:B------:R-:W-:Y:S01]  /*4c80*/  LOP3.LUT R103, R0, R103, RZ, 0xfc, !PT ;  /* 0x0000006700677212 */ /* 0x000fe200078efcff */
[----:B------:R-:W-:Y:S01]  /*4c90*/  IMAD.U32 R109, RZ, RZ, UR4 ;  /* 0x00000004ff6d7e24 */ /* 0x000fe2000f8e00ff */
[----:B------:R-:W-:Y:S01]  /*4ca0*/  LOP3.LUT R5, R5, 0x20, RZ, 0xc0, !PT ;  /* 0x0000002005057812 */ /* 0x000fe200078ec0ff */
[----:B------:R-:W1:Y:S01]  /*4cb0*/  LDCU.64 UR46, c[0x0][0x348] ;  /* 0x00006900ff2e77ac */ /* 0x000e620008000a00 */
[----:B------:R-:W-:-:S02]  /*4cc0*/  IADD3 R102, PT, PT, R103, UR43, RZ ;  /* 0x0000002b67667c10 */ /* 0x000fc4000fffe0ff */
[----:B------:R-:W1:Y:S01]  /*4cd0*/  LDC R41, c[0x0][0xb30] ;  /* 0x0002cc00ff297b82 */ /* 0x000e620000000800 */
[----:B------:R-:W1:Y:S01]  /*4ce0*/  LDCU.64 UR38, c[0x0][0x888] ;  /* 0x00011100ff2677ac */ /* 0x000e620008000a00 */
[----:B------:R-:W-:Y:S01]  /*4cf0*/  IADD3 R102, PT, PT, -R5, 0x200, R102 ;  /* 0x0000020005667810 */ /* 0x000fe20007ffe166 */
[----:B------:R-:W-:-:S05]  /*4d00*/  UIADD3 UR42, UPT, UPT, UR43, 0x200, URZ ;  /* 0x000002002b2a7890 */ /* 0x000fca000fffe0ff */
[----:B------:R-:W1:Y:S08]  /*4d10*/  LDC.64 R88, c[0x0][0xb10] ;  /* 0x0002c400ff587b82 */ /* 0x000e700000000a00 */
[----:B------:R-:W1:Y:S08]  /*4d20*/  LDC.64 R38, c[0x0][0xb18] ;  /* 0x0002c600ff267b82 */ /* 0x000e700000000a00 */
[----:B------:R-:W1:Y:S08]  /*4d30*/  LDC.64 R84, c[0x0][0x888] ;  /* 0x00022200ff547b82 */ /* 0x000e700000000a00 */
[----:B------:R-:W1:Y:S01]  /*4d40*/  LDC.64 R36, c[0x0][0xb28] ;  /* 0x0002ca00ff247b82 */ /* 0x000e620000000a00 */
[----:B---3--:R-:W-:-:S07]  /*4d50*/  IMAD.IADD R46, R3, 0x1, R46 ;  /* 0x00000001032e7824 */ /* 0x008fce00078e022e */
[----:B------:R-:W3:Y:S08]  /*4d60*/  LDC.64 R86, c[0x0][0x890] ;  /* 0x00022400ff567b82 */ /* 0x000ef00000000a00 */
[----:B------:R-:W1:Y:S08]  /*4d70*/  LDC.64 R82, c[0x0][0x8b0] ;  /* 0x00022c00ff527b82 */ /* 0x000e700000000a00 */
[----:B------:R-:W1:Y:S08]  /*4d80*/  LDC.64 R80, c[0x0][0x8a8] ;  /* 0x00022a00ff507b82 */ /* 0x000e700000000a00 */
[----:B--2-4-:R-:W1:Y:S02]  /*4d90*/  LDC R100, c[0x0][0x374] ;  /* 0x0000dd00ff647b82 */ /* 0x014e640000000800 */
.L_x_104:
[----:B------:R-:W-:Y:S02]  /*4da0*/  LEA R0, R111, UR43, 0x3 ;  /* 0x0000002b6f007c11 */ /* 0x000fe4000f8e18ff */
[----:B------:R-:W-:Y:S02]  /*4db0*/  SHF.L.U32 R3, R107, 0x1f, RZ ;  /* 0x0000001f6b037819 */ /* 0x000fe400000006ff */
[----:B------:R-:W-:Y:S02]  /*4dc0*/  LEA R16, R111, UR43, 0x4 ;  /* 0x0000002b6f107c11 */ /* 0x000fe4000f8e20ff */
[----:B--2---:R-:W2:Y:S02]  /*4dd0*/  SYNCS.PHASECHK.TRANS64.TRYWAIT P0, [R0+URZ+0xf0], R3 ;  /* 0x0000f003000075a7 */ /* 0x004ea400080011ff */
[----:B-12---:R-:W-:Y:S05]  /*4de0*/  @!P0 BRA `(.L_x_87) ;  /* 0x0000002400248947 */ /* 0x006fea0003800000 */
.L_x_154:
[----:B------:R-:W4:Y:S01]  /*4df0*/  LDC.64 R12, c[0x0][0xb10] ;  /* 0x0002c400ff0c7b82 */ /* 0x000f220000000a00 */
[----:B------:R-:W3:Y:S01]  /*4e00*/  LDS.128 R16, [R16+0x180] ;  /* 0x0001800010107984 */ /* 0x000ee20000000c00 */
[----:B-1----:R-:W-:Y:S01]  /*4e10*/  ISETP.NE.AND P1, PT, R41, 0x1, PT ;  /* 0x000000012900780c */ /* 0x002fe20003f25270 */
[----:B--2---:R-:W-:Y:S01]  /*4e20*/  VIADD R0, R0, 0x100 ;  /* 0x0000010000007836 */ /* 0x004fe20000000000 */
[----:B------:R-:W-:Y:S04]  /*4e30*/  ISETP.GE.AND P0, PT, R40, 0x1, PT ;  /* 0x000000012800780c */ /* 0x000fe80003f06270 */
[----:B------:R-:W1:Y:S01]  /*4e40*/  LDC.64 R10, c[0x0][0xb18] ;  /* 0x0002c600ff0a7b82 */ /* 0x000e620000000a00 */
[----:B------:R-:W-:Y:S01]  /*4e50*/  PRMT R0, RZ, 0x654, R0 ;  /* 0x00000654ff007816 */ /* 0x000fe20000000000 */
[----:B------:R-:W-:Y:S01]  /*4e60*/  @!PT LDS RZ, [RZ] ;  /* 0x00000000fffff984 */ /* 0x000fe20000000800 */
[----:B------:R-:W-:Y:S01]  /*4e70*/  @!PT LDS RZ, [RZ] ;  /* 0x00000000fffff984 */ /* 0x000fe20000000800 */
[----:B------:R-:W-:Y:S01]  /*4e80*/  @!PT LDS RZ, [RZ] ;  /* 0x00000000fffff984 */ /* 0x000fe20000000800 */
[----:B------:R-:W-:Y:S01]  /*4e90*/  @!PT LDS RZ, [RZ] ;  /* 0x00000000fffff984 */ /* 0x000fe20000000800 */
[----:B------:R2:W-:Y:S06]  /*4ea0*/  MEMBAR.ALL.CTA ;  /* 0x0000000000007992 */ /* 0x0005ec0000008000 */
[----:B--2---:R-:W2:Y:S01]  /*4eb0*/  FENCE.VIEW.ASYNC.S ;  /* 0x00000000000073c6 */ /* 0x004ea20000000000 */
[----:B------:R-:W1:Y:S08]  /*4ec0*/  @!P1 LDC R14, c[0x0][0xb20] ;  /* 0x0002c800ff0e9b82 */ /* 0x000e700000000800 */
[----:B------:R-:W1:Y:S01]  /*4ed0*/  @!P1 LDC R9, c[0x0][0xb0c] ;  /* 0x0002c300ff099b82 */ /* 0x000e620000000800 */
[----:B--2---:R2:W-:Y:S01]  /*4ee0*/  SYNCS.ARRIVE.TRANS64.RED.A1T0 RZ, [R0+URZ], RZ ;  /* 0x000000ff00ff79a7 */ /* 0x0045e200081004ff */
[----:B---3--:R-:W-:Y:S04]  /*4ef0*/  LOP3.LUT P4, RZ, R18, 0x1, RZ, 0xc0, !PT ;  /* 0x0000000112ff7812 */ /* 0x008fe8000788c0ff */
[----:B------:R-:W-:Y:S09]  /*4f00*/  P2R R110, PR, RZ, 0x10 ;  /* 0x00000010ff6e7803 */ /* 0x000ff20000000000 */
[----:B------:R-:W-:Y:S02]  /*4f10*/  @P4 MOV R45, R16 ;  /* 0x00000010002d4202 */ /* 0x000fe40000000f00 */
[----:B------:R-:W-:Y:S01]  /*4f20*/  @P4 LOP3.LUT R43, R17, 0xffff, RZ, 0xc0, !PT ;  /* 0x0000ffff112b4812 */ /* 0x000fe200078ec0ff */
[----:B--2-4-:R-:W-:Y:S06]  /*4f30*/  @!P0 BRA `(.L_x_88) ;  /* 0x0000000000a48947 */ /* 0x014fec0003800000 */
[----:B------:R-:W-:Y:S01]  /*4f40*/  IMAD.HI.U32 R21, R100, R39, RZ ;  /* 0x0000002764157227 */ /* 0x000fe200078e00ff */
[----:B------:R-:W-:Y:S02]  /*4f50*/  ISETP.NE.AND P0, PT, R38, 0x1, PT ;  /* 0x000000012600780c */ /* 0x000fe40003f05270 */
[----:B------:R-:W-:Y:S01]  /*4f60*/  ISETP.NE.AND P2, PT, R40, 0x1, PT ;  /* 0x000000012800780c */ /* 0x000fe20003f45270 */
[----:B------:R-:W-:Y:S01]  /*4f70*/  IMAD.HI.U32 R20, R99, R88, RZ ;  /* 0x0000005863147227 */ /* 0x000fe200078e00ff */
[----:B------:R-:W-:Y:S02]  /*4f80*/  SHF.R.U32.HI R21, RZ, R98, R21 ;  /* 0x00000062ff157219 */ /* 0x000fe40000011615 */
[----:B------:R-:W-:Y:S01]  /*4f90*/  ISETP.NE.AND P3, PT, R42, 0x1, PT ;  /* 0x000000012a00780c */ /* 0x000fe20003f65270 */
[----:B------:R-:W-:Y:S01]  /*4fa0*/  IMAD.HI.U32 R24, R45, R88, RZ ;  /* 0x000000582d187227 */ /* 0x000fe200078e00ff */
[----:B------:R-:W-:Y:S02]  /*4fb0*/  SHF.R.U32.HI R20, RZ, R89, R20 ;  /* 0x00000059ff147219 */ /* 0x000fe40000011614 */
[----:B------:R-:W-:Y:S01]  /*4fc0*/  SEL R3, R100, R21, !P0 ;  /* 0x0000001564037207 */ /* 0x000fe20004000000 */
[----:B------:R-:W-:Y:S01]  /*4fd0*/  IMAD.HI.U32 R21, R43, R39, RZ ;  /* 0x000000272b157227 */ /* 0x000fe200078e00ff */
[----:B------:R-:W-:Y:S02]  /*4fe0*/  SEL R7, R99, R20, !P3 ;  /* 0x0000001463077207 */ /* 0x000fe40005800000 */
[----:B------:R-:W-:Y:S01]  /*4ff0*/  SHF.R.U32.HI R24, RZ, R89, R24 ;  /* 0x00000059ff187219 */ /* 0x000fe20000011618 */
[-C--:B------:R-:W-:Y:S04]  /*5000*/  IMAD.HI.U32 R20, R3, R36.reuse, RZ ;  /* 0x0000002403147227 */ /* 0x080fe800078e00ff */
[----:B------:R-:W-:Y:S01]  /*5010*/  IMAD.HI.U32 R22, R7, R36, RZ ;  /* 0x0000002407167227 */ /* 0x000fe200078e00ff */
[-C--:B------:R-:W-:Y:S02]  /*5020*/  @P2 SHF.R.U32.HI R3, RZ, R37.reuse, R20 ;  /* 0x00000025ff032219 */ /* 0x080fe40000011614 */
[----:B------:R-:W-:Y:S02]  /*5030*/  SHF.R.U32.HI R20, RZ, R98, R21 ;  /* 0x00000062ff147219 */ /* 0x000fe40000011615 */
[----:B------:R-:W-:Y:S01]  /*5040*/  @P2 SHF.R.U32.HI R7, RZ, R37, R22 ;  /* 0x00000025ff072219 */ /* 0x000fe20000011616 */
[C---:B------:R-:W-:Y:S01]  /*5050*/  IMAD R2, R40.reuse, R3, RZ ;  /* 0x0000000328027224 */ /* 0x040fe200078e02ff */
[----:B------:R-:W-:Y:S02]  /*5060*/  SEL R5, R43, R20, !P0 ;  /* 0x000000142b057207 */ /* 0x000fe40004000000 */
[----:B------:R-:W-:Y:S01]  /*5070*/  SEL R3, R45, R24, !P3 ;  /* 0x000000182d037207 */ /* 0x000fe20005800000 */
[----:B------:R-:W-:Y:S01]  /*5080*/  IMAD R4, R40, R7, RZ ;  /* 0x0000000728047224 */ /* 0x000fe200078e02ff */
[C---:B------:R-:W-:Y:S01]  /*5090*/  ISETP.GE.AND P0, PT, R5.reuse, R2, PT ;  /* 0x000000020500720c */ /* 0x040fe20003f06270 */
[----:B------:R-:W-:Y:S03]  /*50a0*/  IMAD.HI.U32 R6, R5, R36, RZ ;  /* 0x0000002405067227 */ /* 0x000fe600078e00ff */
[----:B------:R-:W-:Y:S01]  /*50b0*/  ISETP.GE.OR P0, PT, R3, R4, P0 ;  /* 0x000000040300720c */ /* 0x000fe20000706670 */
[----:B------:R-:W-:Y:S01]  /*50c0*/  IMAD.MOV R4, RZ, RZ, -R3 ;  /* 0x000000ffff047224 */ /* 0x000fe200078e0a03 */
[-C--:B------:R-:W-:Y:S03]  /*50d0*/  SHF.R.U32.HI R6, RZ, R37.reuse, R6 ;  /* 0x00000025ff067219 */ /* 0x080fe60000011606 */
[----:B------:R-:W-:Y:S01]  /*50e0*/  IMAD R45, R42, R4, R45 ;  /* 0x000000042a2d7224 */ /* 0x000fe200078e022d */
[----:B------:R-:W-:Y:S05]  /*50f0*/  SEL R15, R5, R6, !P2 ;  /* 0x00000006050f7207 */ /* 0x000fea0005000000 */
[----:B------:R-:W-:Y:S02]  /*5100*/  IMAD.MOV R6, RZ, RZ, -R15 ;  /* 0x000000ffff067224 */ /* 0x000fe400078e0a0f */
[C---:B------:R-:W-:Y:S04]  /*5110*/  @!P0 IMAD.HI.U32 R2, R3.reuse, R36, RZ ;  /* 0x0000002403028227 */ /* 0x040fe800078e00ff */
[----:B------:R-:W-:Y:S01]  /*5120*/  IMAD R6, R40, R6, R5 ;  /* 0x0000000628067224 */ /* 0x000fe200078e0205 */
[----:B------:R-:W-:Y:S04]  /*5130*/  @!P0 SHF.R.U32.HI R2, RZ, R37, R2 ;  /* 0x00000025ff028219 */ /* 0x000fe80000011602 */
[----:B------:R-:W-:Y:S02]  /*5140*/  @!P0 SEL R0, R3, R2, !P2 ;  /* 0x0000000203008207 */ /* 0x000fe40005000000 */
[----:B------:R-:W-:Y:S02]  /*5150*/  IADD3 R2, PT, PT, -R5, RZ, RZ ;  /* 0x000000ff05027210 */ /* 0x000fe40007ffe1ff */
[----:B------:R-:W-:Y:S01]  /*5160*/  @!P0 IADD3 R8, PT, PT, R15, -R0, RZ ;  /* 0x800000000f088210 */ /* 0x000fe20007ffe0ff */
[----:B------:R-:W-:Y:S02]  /*5170*/  @!P0 IMAD R0, R7, R6, R0 ;  /* 0x0000000607008224 */ /* 0x000fe400078e0200 */
[----:B------:R-:W-:Y:S02]  /*5180*/  IMAD R43, R38, R2, R43 ;  /* 0x00000002262b7224 */ /* 0x000fe400078e022b */
[----:B------:R-:W-:Y:S02]  /*5190*/  @!P0 IMAD R5, R8, R40, R3 ;  /* 0x0000002808058224 */ /* 0x000fe400078e0203 */
[----:B------:R-:W-:Y:S04]  /*51a0*/  @!P0 IMAD.MOV.U32 R3, RZ, RZ, R0 ;  /* 0x000000ffff038224 */ /* 0x000fe800078e0000 */
[----:B------:R-:W-:Y:S02]  /*51b0*/  IMAD R45, R3, R42, R45 ;  /* 0x0000002a032d7224 */ /* 0x000fe400078e022d */
[----:B------:R-:W-:Y:S07]  /*51c0*/  IMAD R43, R5, R38, R43 ;  /* 0x00000026052b7224 */ /* 0x000fee00078e022b */
.L_x_88:
[----:B------:R-:W-:Y:S01]  /*51d0*/  @!P1 IMAD.HI.U32 R0, R45, R12, RZ ;  /* 0x0000000c2d009227 */ /* 0x000fe200078e00ff */
[----:B-1----:R-:W-:Y:S01]  /*51e0*/  @!P1 ISETP.NE.AND P0, PT, R10, 0x1, PT ;  /* 0x000000010a00980c */ /* 0x002fe20003f05270 */
[----:B------:R-:W-:Y:S01]  /*51f0*/  ULOP3.LUT UP0, URZ, UR42, 0x1b0, URZ, 0xc0, !UPT ;  /* 0x000001b02aff7892 */ /* 0x000fe2000f80c0ff */
[----:B------:R-:W-:Y:S01]  /*5200*/  @!P1 ISETP.NE.AND P2, PT, R9, 0x1, PT ;  /* 0x000000010900980c */ /* 0x000fe20003f45270 */
[----:B------:R-:W-:Y:S01]  /*5210*/  @!P1 IMAD.HI.U32 R3, R43, R11, RZ ;  /* 0x0000000b2b039227 */ /* 0x000fe200078e00ff */
[----:B------:R-:W-:Y:S02]  /*5220*/  @!P1 SHF.R.U32.HI R0, RZ, R13, R0 ;  /* 0x0000000dff009219 */ /* 0x000fe40000011600 */
[----:B------:R-:W-:Y:S01]  /*5230*/  @P4 SHF.R.U32.HI R105, RZ, 0x10, R17 ;  /* 0x00000010ff694819 */ /* 0x000fe20000011611 */
[----:B------:R-:W-:Y:S01]  /*5240*/  VIADD R111, R111, 0x1 ;  /* 0x000000016f6f7836 */ /* 0x000fe20000000000 */
[----:B------:R-:W-:Y:S02]  /*5250*/  @!P1 SHF.R.U32.HI R2, RZ, R14, R3 ;  /* 0x0000000eff029219 */ /* 0x000fe40000011603 */
[----:B------:R-:W-:Y:S02]  /*5260*/  @!P1 SEL R3, R45, R0, !P2 ;  /* 0x000000002d039207 */ /* 0x000fe40005000000 */
[----:B------:R-:W-:Y:S05]  /*5270*/  @!P1 SEL R2, R43, R2, !P0 ;  /* 0x000000022b029207 */ /* 0x000fea0004000000 */
[----:B------:R-:W-:Y:S02]  /*5280*/  @!P1 IMAD.IADD R0, R2, 0x1, -R3 ;  /* 0x0000000102009824 */ /* 0x000fe400078e0a03 */
[----:B------:R-:W-:Y:S02]  /*5290*/  @!P1 IMAD.IADD R2, R3, 0x1, -R2 ;  /* 0x0000000103029824 */ /* 0x000fe400078e0a02 */
[----:B------:R-:W-:Y:S02]  /*52a0*/  @!P1 IMAD R45, R0, R9, R45 ;  /* 0x00000009002d9224 */ /* 0x000fe400078e022d */
[----:B------:R-:W-:Y:S01]  /*52b0*/  @!P1 IMAD R43, R2, R10, R43 ;  /* 0x0000000a022b9224 */ /* 0x000fe200078e022b */
[----:B------:R-:W-:Y:S06]  /*52c0*/  BRA.U !UP0, `(.L_x_89) ;  /* 0x0000000108407547 */ /* 0x000fec000b800000 */
[----:B------:R-:W1:Y:S01]  /*52d0*/  LDCU.64 UR8, c[0x4][0x80] ;  /* 0x01001000ff0877ac */ /* 0x000e620008000a00 */
[----:B------:R-:W-:Y:S01]  /*52e0*/  MOV R3, 0x0 ;  /* 0x0000000000037802 */ /* 0x000fe20000000f00 */
[----:B------:R-:W-:Y:S02]  /*52f0*/  HFMA2 R12, -RZ, RZ, 0, 5.9604644775390625e-08 ;  /* 0x00000001ff0c7431 */ /* 0x000fe400000001ff */
[----:B------:R-:W-:Y:S02]  /*5300*/  IMAD.MOV.U32 R8, RZ, RZ, 0x70 ;  /* 0x00000070ff087424 */ /* 0x000fe400078e00ff */
[----:B------:R-:W-:Y:S01]  /*5310*/  IMAD.MOV.U32 R13, RZ, RZ, RZ ;  /* 0x000000ffff0d7224 */ /* 0x000fe200078e00ff */
[----:B------:R-:W2:Y:S01]  /*5320*/  LDCU.64 UR6, c[0x4][0x88] ;  /* 0x01001100ff0677ac */ /* 0x000ea20008000a00 */
[----:B------:R-:W3:Y:S01]  /*5330*/  LDC.64 R2, c[0x4][R3] ;  /* 0x0100000003027b82 */ /* 0x000ee20000000a00 */
[----:B------:R-:W4:Y:S01]  /*5340*/  LDCU.64 UR4, c[0x4][0x8] ;  /* 0x01000100ff0477ac */ /* 0x000f220008000a00 */
[----:B-1----:R-:W-:Y:S01]  /*5350*/  MOV R5, UR9 ;  /* 0x0000000900057c02 */ /* 0x002fe20008000f00 */
[----:B------:R-:W-:Y:S01]  /*5360*/  IMAD.U32 R4, RZ, RZ, UR8 ;  /* 0x00000008ff047e24 */ /* 0x000fe2000f8e00ff */
[----:B--2---:R-:W-:Y:S01]  /*5370*/  MOV R7, UR7 ;  /* 0x0000000700077c02 */ /* 0x004fe20008000f00 */
[----:B------:R-:W-:Y:S01]  /*5380*/  IMAD.U32 R6, RZ, RZ, UR6 ;  /* 0x00000006ff067e24 */ /* 0x000fe2000f8e00ff */
[----:B----4-:R-:W-:Y:S01]  /*5390*/  MOV R11, UR5 ;  /* 0x00000005000b7c02 */ /* 0x010fe20008000f00 */
[----:B------:R-:W-:Y:S02]  /*53a0*/  IMAD.U32 R10, RZ, RZ, UR4 ;  /* 0x00000004ff0a7e24 */ /* 0x000fe4000f8e00ff */
[----:B------:R-:W-:Y:S07]  /*53b0*/  LEPC R20, `(.L_x_89) ;  /* 0x000000001014794e */ /* 0x000fee0000000000 */
[----:B---3-5:R-:W-:Y:S05]  /*53c0*/  CALL.ABS.NOINC R2 ;  /* 0x0000000002007343 */ /* 0x028fea0003c00000 */
.L_x_89:
[----:B------:R-:W-:Y:S01]  /*53d0*/  LOP3.LUT P0, RZ, R109, 0x1b0, RZ, 0xc0, !PT ;  /* 0x000001b06dff7812 */ /* 0x000fe2000780c0ff */
[----:B------:R-:W-:Y:S11]  /*53e0*/  BSSY.RECONVERGENT B6, `(.L_x_90) ;  /* 0x0000013000067945 */ /* 0x000ff60003800200 */
[----:B------:R-:W-:Y:S01]  /*53f0*/  @!UPT UIADD3 URZ, UPT, UPT, URZ, URZ, URZ ;  /* 0x000000fffffff290 */ /* 0x000fe2000fffe0ff */
[----:B------:R-:W-:Y:S05]  /*5400*/  @!P0 BRA `(.L_x_91) ;  /* 0x0000000000408947 */ /* 0x000fea0003800000 */
        /* <DEDUP_REMOVED lines=16> */
.L_x_91:
[----:B------:R-:W-:Y:S05]  /*5510*/  BSYNC.RECONVERGENT B6 ;  /* 0x0000000000067941 */ /* 0x000fea0003800200 */
.L_x_90:
[----:B------:R-:W-:Y:S01]  /*5520*/  ISETP.NE.U32.AND P3, PT, R86, RZ, PT ;  /* 0x000000ff5600720c */ /* 0x000fe20003f65070 */
[----:B------:R-:W-:Y:S01]  /*5530*/  UISETP.NE.AND UP1, UPT, UR44, URZ, UPT ;  /* 0x000000ff2c00728c */ /* 0x000fe2000bf25270 */
[----:B------:R-:W-:Y:S02]  /*5540*/  ISETP.NE.U32.AND P4, PT, R82, RZ, PT ;  /* 0x000000ff5200720c */ /* 0x000fe40003f85070 */
[----:B------:R-:W-:Y:S02]  /*5550*/  ISETP.NE.AND.EX P3, PT, R87, RZ, PT, P3 ;  /* 0x000000ff5700720c */ /* 0x000fe40003f65330 */
[----:B------:R-:W-:Y:S02]  /*5560*/  PLOP3.LUT P1, PT, PT, PT, PT, 0x8, 0x80 ;  /* 0x000000000080781c */ /* 0x000fe40003f2e170 */
[----:B------:R-:W-:Y:S02]  /*5570*/  PLOP3.LUT P0, PT, PT, PT, UP1, 0x80, 0x8 ;  /* 0x000000000008781c */ /* 0x000fe40003f0f018 */
[----:B------:R-:W-:Y:S02]  /*5580*/  ISETP.NE.AND.EX P4, PT, R83, RZ, PT, P4 ;  /* 0x000000ff5300720c */ /* 0x000fe40003f85340 */
[----:B------:R-:W1:Y:S09]  /*5590*/  @UP1 LDCU.64 UR4, c[0x0][0x888] ;  /* 0x00011100ff0417ac */ /* 0x000e720008000a00 */
[----:B------:R-:W-:Y:S01]  /*55a0*/  @P0 PLOP3.LUT P1, PT, P3, PT, PT, 0x80, 0x8 ;  /* 0x000000000008081c */ /* 0x000fe20001f2f070 */
[----:B-1----:R-:W-:Y:S04]  /*55b0*/  @UP1 UISETP.NE.U32.AND UP0, UPT, UR4, URZ, UPT ;  /* 0x000000ff0400128c */ /* 0x002fe8000bf05070 */
[----:B------:R-:W-:Y:S04]  /*55c0*/  @UP1 UISETP.NE.AND.EX UP0, UPT, UR5, URZ, UPT, UP0 ;  /* 0x000000ff0500128c */ /* 0x000fe8000bf05300 */
[----:B------:R-:W-:Y:S01]  /*55d0*/  @UP1 USEL UR4, URZ, 0xffffffff, UP0 ;  /* 0xffffffffff041887 */ /* 0x000fe20008000000 */
[----:B------:R-:W-:Y:S11]  /*55e0*/  @!P3 BRA `(.L_x_92) ;  /* 0x00000000002cb947 */ /* 0x000ff60003800000 */
[----:B------:R-:W-:Y:S01]  /*55f0*/  ISETP.NE.U32.AND P2, PT, R84, RZ, PT ;  /* 0x000000ff5400720c */ /* 0x000fe20003f45070 */
[----:B------:R-:W-:Y:S03]  /*5600*/  IMAD.MOV.U32 R96, RZ, RZ, 0x1 ;  /* 0x00000001ff607424 */ /* 0x000fe600078e00ff */
[----:B------:R-:W-:Y:S11]  /*5610*/  ISETP.NE.AND.EX P2, PT, R85, RZ, PT, P2 ;  /* 0x000000ff5500720c */ /* 0x000ff60003f45320 */
[----:B------:R-:W-:Y:S02]  /*5620*/  @!UPT UIADD3 URZ, UPT, UPT, URZ, URZ, URZ ;  /* 0x000000fffffff290 */ /* 0x000fe4000fffe0ff */
[----:B------:R-:W1:Y:S01]  /*5630*/  @P2 LDC.64 R2, c[0x0][0x888] ;  /* 0x00022200ff022b82 */ /* 0x000e620000000a00 */
[----:B------:R-:W-:Y:S04]  /*5640*/  @P2 IMAD R0, R86, UR36, RZ ;  /* 0x0000002456002c24 */ /* 0x000fe8000f8e02ff */
[----:B-1----:R-:W-:Y:S04]  /*5650*/  @P2 IMAD.WIDE R2, R0, 0x4, R2 ;  /* 0x0000000400022825 */ /* 0x002fe800078e0202 */
[----:B------:R-:W-:Y:S01]  /*5660*/  HFMA2 R0, -RZ, RZ, 0, 5.9604644775390625e-08 ;  /* 0x00000001ff007431 */ /* 0x000fe200000001ff */
[----:B-----5:R1:W5:Y:S04]  /*5670*/  @P2 LDG.E R49, desc[UR40][R2.64] ;  /* 0x0000002802312981 */ /* 0x020368000c1e1900 */
[----:B------:R-:W-:Y:S01]  /*5680*/  @!P2 PRMT R96, R0, 0x7610, R96 ;  /* 0x000076100060a816 */ /* 0x000fe20000000060 */
[----:B-1----:R-:W2:Y:S06]  /*5690*/  @!P2 LDC R49, c[0x0][0x880] ;  /* 0x00022000ff31ab82 */ /* 0x002eac0000000800 */
.L_x_92:
[----:B------:R-:W-:Y:S05]  /*56a0*/  @!P4 BRA `(.L_x_93) ;  /* 0x000000000020c947 */ /* 0x000fea0003800000 */
[----:B------:R-:W-:Y:S04]  /*56b0*/  ISETP.NE.U32.AND P2, PT, R80, RZ, PT ;  /* 0x000000ff5000720c */ /* 0x000fe80003f45070 */
[----:B------:R-:W-:Y:S11]  /*56c0*/  ISETP.NE.AND.EX P2, PT, R81, RZ, PT, P2 ;  /* 0x000000ff5100720c */ /* 0x000ff60003f45320 */
[----:B------:R-:W-:Y:S02]  /*56d0*/  @!UPT UIADD3 URZ, UPT, UPT, URZ, URZ, URZ ;  /* 0x000000fffffff290 */ /* 0x000fe4000fffe0ff */
[----:B------:R-:W1:Y:S01]  /*56e0*/  @P2 LDC.64 R2, c[0x0][0x8a8] ;  /* 0x00022a00ff022b82 */ /* 0x000e620000000a00 */
[----:B------:R-:W-:Y:S04]  /*56f0*/  @P2 IMAD R0, R82, UR36, RZ ;  /* 0x0000002452002c24 */ /* 0x000fe8000f8e02ff */
[----:B-1----:R-:W-:Y:S05]  /*5700*/  @P2 IMAD.WIDE R2, R0, 0x4, R2 ;  /* 0x0000000400022825 */ /* 0x002fea00078e0202 */
[----:B-----5:R1:W5:Y:S02]  /*5710*/  @P2 LDG.E R47, desc[UR40][R2.64] ;  /* 0x00000028022f2981 */ /* 0x020364000c1e1900 */
[----:B-1----:R-:W3:Y:S02]  /*5720*/  @!P2 LDC R47, c[0x0][0x8a0] ;  /* 0x00022800ff2fab82 */ /* 0x002ee40000000800 */
.L_x_93:
[----:B--2--5:R-:W-:Y:S01]  /*5730*/  @P0 FSETP.NEU.AND P4, PT, R49, RZ, PT ;  /* 0x000000ff3100020b */ /* 0x024fe20003f8d000 */
[----:B------:R-:W-:Y:S01]  /*5740*/  IMAD.U32 R0, RZ, RZ, UR4 ;  /* 0x00000004ff007e24 */ /* 0x000fe2000f8e00ff */
[----:B------:R-:W-:Y:S01]  /*5750*/  @P0 LOP3.LUT P2, RZ, R96, 0xff, RZ, 0xc0, !PT ;  /* 0x000000ff60ff0812 */ /* 0x000fe2000784c0ff */
[----:B------:R-:W-:Y:S01]  /*5760*/  BSSY B1, `(.L_x_94) ;  /* 0x0000039000017945 */ /* 0x000fe20003800000 */
[----:B------:R-:W-:Y:S02]  /*5770*/  @P0 SEL R9, RZ, 0xffffffff, P4 ;  /* 0xffffffffff090807 */ /* 0x000fe40002000000 */
[----:B------:R-:W-:Y:S02]  /*5780*/  CS2R R54, SRZ ;  /* 0x0000000000367805 */ /* 0x000fe4000001ff00 */
[----:B------:R-:W-:Y:S02]  /*5790*/  LEA R92, R44, UR43, 0x3 ;  /* 0x0000002b2c5c7c11 */ /* 0x000fe4000f8e18ff */
[----:B------:R-:W-:Y:S02]  /*57a0*/  CS2R R52, SRZ ;  /* 0x0000000000347805 */ /* 0x000fe4000001ff00 */
[----:B------:R-:W-:Y:S02]  /*57b0*/  @P1 SEL R9, R0, R9, !P2 ;  /* 0x0000000900091207 */ /* 0x000fe40005000000 */
[----:B------:R-:W-:Y:S02]  /*57c0*/  CS2R R58, SRZ ;  /* 0x00000000003a7805 */ /* 0x000fe4000001ff00 */
[----:B------:R-:W-:Y:S02]  /*57d0*/  SHF.L.U32 R7, R108, 0x1f, RZ ;  /* 0x0000001f6c077819 */ /* 0x000fe400000006ff */
[----:B------:R-:W-:Y:S02]  /*57e0*/  CS2R R56, SRZ ;  /* 0x0000000000387805 */ /* 0x000fe4000001ff00 */
[----:B------:R-:W-:Y:S02]  /*57f0*/  @P0 LOP3.LUT R9, R9, 0x1, RZ, 0xc0, !PT ;  /* 0x0000000109090812 */ /* 0x000fe400078ec0ff */
[C---:B------:R-:W-:Y:S02]  /*5800*/  LEA.HI R5, R44.reuse, R44, RZ, 0x1 ;  /* 0x0000002c2c057211 */ /* 0x040fe400078f08ff */
[----:B------:R-:W-:Y:S02]  /*5810*/  ISETP.NE.U32.OR P1, PT, R9, 0x1, !P0 ;  /* 0x000000010900780c */ /* 0x000fe40004725470 */
[----:B------:R-:W-:Y:S01]  /*5820*/  PLOP3.LUT P5, PT, PT, PT, PT, 0x8, 0x80 ;  /* 0x000000000080781c */ /* 0x000fe20003fae170 */
[C---:B------:R-:W-:Y:S01]  /*5830*/  IMAD.SHL.U32 R3, R5.reuse, 0x20, RZ ;  /* 0x0000002005037824 */ /* 0x040fe200078e00ff */
[----:B------:R-:W-:Y:S04]  /*5840*/  LOP3.LUT R5, R5, 0xffe, RZ, 0xc0, !PT ;  /* 0x00000ffe05057812 */ /* 0x000fe800078ec0ff */
[----:B------:R-:W-:Y:S01]  /*5850*/  LOP3.LUT R3, R3, 0xffffffc0, RZ, 0xc0, !PT ;  /* 0xffffffc003037812 */ /* 0x000fe200078ec0ff */
[----:B------:R-:W-:Y:S04]  /*5860*/  IMAD.IADD R32, R44, 0x1, -R5 ;  /* 0x000000012c207824 */ /* 0x000fe800078e0a05 */
[----:B------:R-:W-:Y:S01]  /*5870*/  @P1 SHF.L.U32 R2, R106, 0x1f, RZ ;  /* 0x0000001f6a021819 */ /* 0x000fe200000006ff */
[----:B------:R-:W-:Y:S03]  /*5880*/  IMAD.IADD R3, R46, 0x1, R3 ;  /* 0x000000012e037824 */ /* 0x000fe600078e0203 */
[----:B------:R-:W1:Y:S01]  /*5890*/  @P1 SYNCS.PHASECHK.TRANS64.TRYWAIT P0, [UR43+0xd0], R2 ;  /* 0x0000d002ff0015a7 */ /* 0x000e62000800112b */
[----:B------:R-:W-:Y:S01]  /*58a0*/  IMAD R32, R32, 0x100000, R3 ;  /* 0x0010000020207824 */ /* 0x000fe200078e0203 */
[----:B------:R2:W4:Y:S01]  /*58b0*/  SYNCS.PHASECHK.TRANS64.TRYWAIT P4, [R92+URZ+0x110], R7 ;  /* 0x000110075c0075a7 */ /* 0x00052200080811ff */
[----:B-1----:R-:W-:Y:S01]  /*58c0*/  @P1 PLOP3.LUT P5, PT, P0, PT, PT, 0x8, 0x80 ;  /* 0x000000000080181c */ /* 0x002fe200007ae170 */
[----:B------:R-:W-:Y:S01]  /*58d0*/  @!UPT UIADD3 URZ, UPT, UPT, URZ, URZ, URZ ;  /* 0x000000fffffff290 */ /* 0x000fe2000fffe0ff */
[----:B--2---:R-:W-:Y:S11]  /*58e0*/  @!P1 BRA `(.L_x_95) ;  /* 0x0000000000809947 */ /* 0x004ff60003800000 */
[----:B------:R-:W-:Y:S01]  /*58f0*/  ISETP.NE.U32.AND P0, PT, RZ, UR38, PT ;  /* 0x00000026ff007c0c */ /* 0x000fe2000bf05070 */
[----:B------:R-:W-:Y:S01]  /*5900*/  BSSY B0, `(.L_x_96) ;  /* 0x0000012000007945 */ /* 0x000fe20003800000 */
[----:B------:R-:W-:Y:S02]  /*5910*/  FSETP.NEU.AND P2, PT, R49, RZ, PT ;  /* 0x000000ff3100720b */ /* 0x000fe40003f4d000 */
[----:B------:R-:W-:Y:S02]  /*5920*/  CS2R R58, SRZ ;  /* 0x00000000003a7805 */ /* 0x000fe4000001ff00 */
[----:B------:R-:W-:Y:S02]  /*5930*/  ISETP.NE.AND.EX P0, PT, RZ, UR39, PT, P0 ;  /* 0x00000027ff007c0c */ /* 0x000fe4000bf05300 */
[----:B------:R-:W-:Y:S02]  /*5940*/  CS2R R56, SRZ ;  /* 0x0000000000387805 */ /* 0x000fe4000001ff00 */
[----:B------:R-:W-:Y:S02]  /*5950*/  LOP3.LUT P1, RZ, R96, 0xff, RZ, 0xc0, !PT ;  /* 0x000000ff60ff7812 */ /* 0x000fe4000782c0ff */
[----:B------:R-:W-:Y:S02]  /*5960*/  CS2R R54, SRZ ;  /* 0x0000000000367805 */ /* 0x000fe4000001ff00 */
[----:B------:R-:W-:Y:S02]  /*5970*/  SEL R0, RZ, 0xffffffff, P2 ;  /* 0xffffffffff007807 */ /* 0x000fe40001000000 */
[----:B------:R-:W-:Y:S02]  /*5980*/  CS2R R52, SRZ ;  /* 0x0000000000347805 */ /* 0x000fe4000001ff00 */
[----:B------:R-:W-:Y:S04]  /*5990*/  SEL R3, RZ, 0xffffffff, P0 ;  /* 0xffffffffff037807 */ /* 0x000fe80000000000 */
[----:B------:R-:W-:Y:S04]  /*59a0*/  @P3 SEL R0, R3, R0, !P1 ;  /* 0x0000000003003207 */ /* 0x000fe80004800000 */
[----:B------:R-:W-:Y:S04]  /*59b0*/  LOP3.LUT R0, R0, 0x1, RZ, 0xc0, !PT ;  /* 0x0000000100007812 */ /* 0x000fe800078ec0ff */
[----:B------:R-:W-:Y:S01]  /*59c0*/  ISETP.NE.U32.AND P0, PT, R0, 0x1, PT ;  /* 0x000000010000780c */ /* 0x000fe20003f05070 */
[----:B------:R-:W-:Y:S01]  /*59d0*/  @!UPT UIADD3 URZ, UPT, UPT, URZ, URZ, URZ ;  /* 0x000000fffffff290 */ /* 0x000fe2000fffe0ff */
[----:B------:R-:W-:Y:S11]  /*59e0*/  @!P5 BRA `(.L_x_97) ;  /* 0x00000000000cd947 */ /* 0x000ff60003800000 */
[----:B------:R-:W-:Y:S04]  /*59f0*/  SHF.L.U32 R3, R106, 0x1f, RZ ;  /* 0x0000001f6a037819 */ /* 0x000fe800000006ff */
[----:B------:R-:W1:Y:S02]  /*5a00*/  SYNCS.PHASECHK.TRANS64.TRYWAIT P1, [UR43+0xd0], R3 ;  /* 0x0000d003ff0075a7 */ /* 0x000e64000802112b */
[----:B-1----:R-:W-:Y:S05]  /*5a10*/  @!P1 BRA `(.L_x_98) ;  /* 0x00000018002c9947 */ /* 0x002fea0003800000 */
.L_x_97:
[----:B------:R-:W-:Y:S05]  /*5a20*/  BSYNC B0 ;  /* 0x0000000000007941 */ /* 0x000fea0003800000 */
.L_x_96:
[----:B------:R2:W1:Y:S01]  /*5a30*/  @P0 LDS.128 R56, [R103+UR43+0x200] ;  /* 0x0002002b67380984 */ /* 0x0004620008000c00 */
[----:B------:R-:W-:Y:S01]  /*5a40*/  UIADD3 UR4, UPT, UPT, UR43, 0xd8, URZ ;  /* 0x000000d82b047890 */ /* 0x000fe2000fffe0ff */
[----:B------:R-:W-:Y:S02]  /*5a50*/  LOP3.LUT R106, R106, 0x1, RZ, 0x3c, !PT ;  /* 0x000000016a6a7812 */ /* 0x000fe400078e3cff */
[----:B------:R2:W1:Y:S01]  /*5a60*/  @P0 LDS.128 R52, [R102+0x10] ;  /* 0x0000100066340984 */ /* 0x0004620000000c00 */
[----:B------:R-:W-:Y:S01]  /*5a70*/  UPRMT UR4, UR37, 0x654, UR4 ;  /* 0x0000065425047896 */ /* 0x000fe20008000004 */
[----:B------:R-:W-:Y:S01]  /*5a80*/  @!PT LDS RZ, [RZ] ;  /* 0x00000000fffff984 */ /* 0x000fe20000000800 */
[----:B------:R-:W-:Y:S01]  /*5a90*/  @!PT LDS RZ, [RZ] ;  /* 0x00000000fffff984 */ /* 0x000fe20000000800 */
[----:B------:R-:W-:Y:S01]  /*5aa0*/  @!PT LDS RZ, [RZ] ;  /* 0x00000000fffff984 */ /* 0x000fe20000000800 */
[----:B------:R-:W-:Y:S01]  /*5ab0*/  @!PT LDS RZ, [RZ] ;  /* 0x00000000fffff984 */ /* 0x000fe20000000800 */
[----:B------:R5:W-:Y:S06]  /*5ac0*/  MEMBAR.ALL.CTA ;  /* 0x0000000000007992 */ /* 0x000bec0000008000 */
[----:B-----5:R-:W5:Y:S02]  /*5ad0*/  FENCE.VIEW.ASYNC.S ;  /* 0x00000000000073c6 */ /* 0x020f640000000000 */
[----:B-----5:R-:W-:Y:S03]  /*5ae0*/  SYNCS.ARRIVE.TRANS64.RED.A1T0 RZ, [UR4], RZ ;  /* 0x000000ffffff79a7 */ /* 0x020fe60008100404 */
.L_x_95:
[----:B------:R-:W-:Y:S05]  /*5af0*/  BSYNC B1 ;  /* 0x0000000000017941 */ /* 0x000fea0003800000 */
.L_x_94:
[----:B-1----:R-:W-:Y:S04]  /*5b00*/  SHF.R.U32.HI R3, RZ, 0x15, R32 ;  /* 0x00000015ff037819 */ /* 0x002fe80000011620 */
[----:B------:R-:W-:Y:S01]  /*5b10*/  LOP3.LUT P0, RZ, R3, 0x3, R104, 0x48, !PT ;  /* 0x0000000303ff7812 */ /* 0x000fe20007804868 */
[----:B------:R-:W-:Y:S01]  /*5b20*/  @!UPT UIADD3 URZ, UPT, UPT, URZ, URZ, URZ ;  /* 0x000000fffffff290 */ /* 0x000fe2000fffe0ff */
[----:B----4-:R-:W-:Y:S11]  /*5b30*/  @P4 BRA `(.L_x_99) ;  /* 0x0000000000084947 */ /* 0x010ff60003800000 */
[----:B------:R-:W1:Y:S02]  /*5b40*/  SYNCS.PHASECHK.TRANS64.TRYWAIT P1, [R92+URZ+0x110], R7 ;  /* 0x000110075c0075a7 */ /* 0x000e6400080211ff */
[----:B-1----:R-:W-:Y:S05]  /*5b50*/  @!P1 BRA `(.L_x_100) ;  /* 0x0000001400f49947 */ /* 0x002fea0003800000 */
.L_x_99:
[----:B------:R-:W-:Y:S05]  /*5b60*/  @!P0 BRA `(.L_x_101) ;  /* 0x0000000000408947 */ /* 0x000fea0003800000 */
[----:B------:R-:W4:Y:S01]  /*5b70*/  LDCU.64 UR8, c[0x4][0x70] ;  /* 0x01000e00ff0877ac */ /* 0x000f220008000a00 */
[----:B------:R-:W-:Y:S01]  /*5b80*/  MOV R3, 0x0 ;  /* 0x0000000000037802 */ /* 0x000fe20000000f00 */
[----:B------:R-:W-:Y:S02]  /*5b90*/  HFMA2 R12, -RZ, RZ, 0, 5.9604644775390625e-08 ;  /* 0x00000001ff0c7431 */ /* 0x000fe400000001ff */
[----:B------:R-:W-:Y:S02]  /*5ba0*/  IMAD.MOV.U32 R8, RZ, RZ, 0x192 ;  /* 0x00000192ff087424 */ /* 0x000fe400078e00ff */
[----:B------:R-:W-:Y:S01]  /*5bb0*/  IMAD.MOV.U32 R13, RZ, RZ, RZ ;  /* 0x000000ffff0d7224 */ /* 0x000fe200078e00ff */
[----:B------:R-:W1:Y:S01]  /*5bc0*/  LDCU.64 UR6, c[0x4][0x78] ;  /* 0x01000f00ff0677ac */ /* 0x000e620008000a00 */
[----:B------:R-:W2:Y:S01]  /*5bd0*/  LDC.64 R2, c[0x4][R3] ;  /* 0x0100000003027b82 */ /* 0x000ea20000000a00 */
[----:B------:R-:W5:Y:S01]  /*5be0*/  LDCU.64 UR4, c[0x4][0x10] ;  /* 0x01000200ff0477ac */ /* 0x000f620008000a00 */
[----:B----4-:R-:W-:Y:S01]  /*5bf0*/  MOV R5, UR9 ;  /* 0x0000000900057c02 */ /* 0x010fe20008000f00 */
[----:B------:R-:W-:Y:S01]  /*5c00*/  IMAD.U32 R4, RZ, RZ, UR8 ;  /* 0x00000008ff047e24 */ /* 0x000fe2000f8e00ff */
[----:B-1----:R-:W-:Y:S01]  /*5c10*/  MOV R7, UR7 ;  /* 0x0000000700077c02 */ /* 0x002fe20008000f00 */
[----:B------:R-:W-:Y:S01]  /*5c20*/  IMAD.U32 R6, RZ, RZ, UR6 ;  /* 0x00000006ff067e24 */ /* 0x000fe2000f8e00ff */
[----:B-----5:R-:W-:Y:S01]  /*5c30*/  MOV R11, UR5 ;  /* 0x00000005000b7c02 */ /* 0x020fe20008000f00 */
[----:B------:R-:W-:Y:S02]  /*5c40*/  IMAD.U32 R10, RZ, RZ, UR4 ;  /* 0x00000004ff0a7e24 */ /* 0x000fe4000f8e00ff */
[----:B------:R-:W-:Y:S07]  /*5c50*/  LEPC R20, `(.L_x_101) ;  /* 0x000000001014794e */ /* 0x000fee0000000000 */
[----:B--23--:R-:W-:Y:S05]  /*5c60*/  CALL.ABS.NOINC R2 ;  /* 0x0000000002007343 */ /* 0x00cfea0003c00000 */
.L_x_101:
[----:B------:R-:W-:Y:S01]  /*5c70*/  LOP3.LUT P0, RZ, R101, 0x60, RZ, 0xc0, !PT ;  /* 0x0000006065ff7812 */ /* 0x000fe2000780c0ff */
[----:B------:R-:W-:Y:S05]  /*5c80*/  WARPSYNC.ALL ;  /* 0x0000000000007948 */ /* 0x000fea0003800000 */
[----:B------:R-:W-:Y:S01]  /*5c90*/  R2UR UR4, R32 ;  /* 0x00000000200472ca */ /* 0x000fe200000e0000 */
[----:B------:R-:W-:Y:S01]  /*5ca0*/  BSSY.RECONVERGENT B0, `(.L_x_102) ;  /* 0x00000a0000007945 */ /* 0x000fe20003800200 */
[-C--:B------:R-:W-:Y:S02]  /*5cb0*/  F2FP.F16.E5M2.UNPACK_B R50, R56.reuse ;  /* 0x00000038ff32723e */ /* 0x080fe400020004ff */
[----:B------:R-:W-:Y:S02]  /*5cc0*/  F2FP.F16.E5M2.UNPACK_B R63, R56.H1 ;  /* 0x00000038ff3f723e */ /* 0x000fe400030004ff */
[-C--:B------:R-:W-:Y:S01]  /*5cd0*/  F2FP.F16.E5M2.UNPACK_B R56, R57.reuse ;  /* 0x00000039ff38723e */ /* 0x080fe200020004ff */
[--C-:B------:R-:W-:Y:S01]  /*5ce0*/  HADD2.F32 R48, -RZ, R50.reuse.H0_H0 ;  /* 0x20000032ff307230 */ /* 0x100fe20000004100 */
[----:B------:R-:W-:Y:S01]  /*5cf0*/  F2FP.F16.E5M2.UNPACK_B R57, R57.H1 ;  /* 0x00000039ff39723e */ /* 0x000fe200030004ff */
[----:B------:R-:W-:Y:S01]  /*5d00*/  HADD2.F32 R50, -RZ, R50.H1_H1 ;  /* 0x30000032ff327230 */ /* 0x000fe20000004100 */
[-C--:B------:R-:W-:Y:S01]  /*5d10*/  F2FP.F16.E5M2.UNPACK_B R66, R52.reuse ;  /* 0x00000034ff42723e */ /* 0x080fe200020004ff */
[--C-:B------:R-:W-:Y:S01]  /*5d20*/  HADD2.F32 R51, -RZ, R63.reuse.H0_H0 ;  /* 0x2000003fff337230 */ /* 0x100fe20000004100 */
[----:B------:R-:W-:Y:S01]  /*5d30*/  F2FP.F16.E5M2.UNPACK_B R68, R52.H1 ;  /* 0x00000034ff44723e */ /* 0x000fe200030004ff */
[----:B-1----:R-:W-:Y:S01]  /*5d40*/  LDTM.16dp32bit_t0_t15.x32 R4, tmem[UR4] ;  /* 0x00000004000479ee */ /* 0x002fe20008a80000 */
[----:B------:R-:W3:Y:S01]  /*5d50*/  LDTM.16dp32bit_t16_t31.x32 R4, tmem[UR4+0x20] ;  /* 0x00002004000479ee */ /* 0x000ee20008aa0000 */
[----:B------:R-:W-:Y:S01]  /*5d60*/  NOP ;  /* 0x0000000000007918 */ /* 0x000fe20000000000 */
[----:B------:R-:W-:Y:S01]  /*5d70*/  R2UR UR5, R92 ;  /* 0x000000005c0572ca */ /* 0x000fe200000e0000 */
[--C-:B------:R-:W-:Y:S01]  /*5d80*/  HADD2.F32 R65, -RZ, R66.reuse.H0_H0 ;  /* 0x20000042ff417230 */ /* 0x100fe20000004100 */
[----:B------:R-:W-:Y:S01]  /*5d90*/  F2FP.F16.E5M2.UNPACK_B R61, R58 ;  /* 0x0000003aff3d723e */ /* 0x000fe200020004ff */
[----:B------:R-:W-:Y:S01]  /*5da0*/  HADD2.F32 R67, -RZ, R66.H1_H1 ;  /* 0x30000042ff437230 */ /* 0x000fe20000004100 */
[-C--:B------:R-:W-:Y:S01]  /*5db0*/  F2FP.F16.E5M2.UNPACK_B R70, R53.reuse ;  /* 0x00000035ff46723e */ /* 0x080fe200020004ff */
[----:B------:R-:W-:Y:S01]  /*5dc0*/  HADD2.F32 R52, -RZ, R63.H1_H1 ;  /* 0x3000003fff347230 */ /* 0x000fe20000004100 */
[----:B------:R-:W-:Y:S01]  /*5dd0*/  F2FP.F16.E5M2.UNPACK_B R72, R53.H1 ;  /* 0x00000035ff48723e */ /* 0x000fe200030004ff */
[----:B------:R-:W-:Y:S01]  /*5de0*/  HADD2.F32 R53, -RZ, R56.H0_H0 ;  /* 0x20000038ff357230 */ /* 0x000fe20000004100 */
[-C--:B------:R-:W-:Y:S01]  /*5df0*/  F2FP.F16.E5M2.UNPACK_B R74, R54.reuse ;  /* 0x00000036ff4a723e */ /* 0x080fe200020004ff */
[----:B------:R-:W-:Y:S01]  /*5e00*/  HADD2.F32 R69, -RZ, R70.H0_H0 ;  /* 0x20000046ff457230 */ /* 0x000fe20000004100 */
[----:B------:R-:W-:Y:S01]  /*5e10*/  F2FP.F16.E5M2.UNPACK_B R76, R54.H1 ;  /* 0x00000036ff4c723e */ /* 0x000fe200030004ff */
[----:B------:R-:W-:Y:S01]  /*5e20*/  HADD2.F32 R54, -RZ, R56.H1_H1 ;  /* 0x30000038ff367230 */ /* 0x000fe20000004100 */
[----:B------:R-:W-:Y:S01]  /*5e30*/  F2FP.F16.E5M2.UNPACK_B R60, R58.H1 ;  /* 0x0000003aff3c723e */ /* 0x000fe200030004ff */
[----:B------:R-:W-:Y:S01]  /*5e40*/  UIADD3 UR5, UPT, UPT, UR5, 0x130, URZ ;  /* 0x0000013005057890 */ /* 0x000fe2000fffe0ff */
[----:B------:R-:W-:Y:S01]  /*5e50*/  HADD2.F32 R58, -RZ, R61.H1_H1 ;  /* 0x3000003dff3a7230 */ /* 0x000fe20000004100 */
[----:B------:R-:W-:Y:S01]  /*5e60*/  F2FP.F16.E5M2.UNPACK_B R77, R55 ;  /* 0x00000037ff4d723e */ /* 0x000fe200020004ff */
[----:B------:R-:W-:Y:S01]  /*5e70*/  HADD2.F32 R70, -RZ, R70.H1_H1 ;  /* 0x30000046ff467230 */ /* 0x000fe20000004100 */
[----:B------:R-:W-:Y:S01]  /*5e80*/  UPRMT UR5, UR37, 0x654, UR5 ;  /* 0x0000065425057896 */ /* 0x000fe20008000005 */
[--C-:B------:R-:W-:Y:S01]  /*5e90*/  HADD2.F32 R73, -RZ, R74.reuse.H0_H0 ;  /* 0x2000004aff497230 */ /* 0x100fe20000004100 */
[----:B------:R-:W-:Y:S01]  /*5ea0*/  F2FP.F16.E5M2.UNPACK_B R62, R59 ;  /* 0x0000003bff3e723e */ /* 0x000fe200020004ff */
[----:B------:R-:W-:Y:S01]  /*5eb0*/  HADD2.F32 R74, -RZ, R74.H1_H1 ;  /* 0x3000004aff4a7230 */ /* 0x000fe20000004100 */
[----:B------:R-:W-:Y:S01]  /*5ec0*/  F2FP.F16.E5M2.UNPACK_B R78, R55.H1 ;  /* 0x00000037ff4e723e */ /* 0x000fe200030004ff */
[C---:B---3--:R-:W-:Y:S01]  /*5ed0*/  FMUL R4, R47.reuse, R4 ;  /* 0x000000042f047220 */ /* 0x048fe20000400000 */
[C---:B------:R-:W-:Y:S01]  /*5ee0*/  FMUL R5, R47.reuse, R5 ;  /* 0x000000052f057220 */ /* 0x040fe20000400000 */
[C---:B------:R-:W-:Y:S01]  /*5ef0*/  FMUL R8, R47.reuse, R8 ;  /* 0x000000082f087220 */ /* 0x040fe20000400000 */
[----:B------:R-:W-:Y:S01]  /*5f00*/  FMUL R9, R47, R9 ;  /* 0x000000092f097220 */ /* 0x000fe20000400000 */
[----:B------:R-:W-:Y:S01]  /*5f10*/  SYNCS.ARRIVE.TRANS64.RED.A1T0 RZ, [UR5], RZ ;  /* 0x000000ffffff79a7 */ /* 0x000fe20008100405 */
[C---:B------:R-:W-:Y:S01]  /*5f20*/  FFMA R4, R49.reuse, R48, R4 ;  /* 0x0000003031047223 */ /* 0x040fe20000000004 */
[----:B------:R-:W-:Y:S01]  /*5f30*/  FFMA R5, R49, R50, R5 ;  /* 0x0000003231057223 */ /* 0x000fe20000000005 */
[C---:B------:R-:W-:Y:S01]  /*5f40*/  FMUL R12, R47.reuse, R12 ;  /* 0x0000000c2f0c7220 */ /* 0x040fe20000400000 */
        /* <DEDUP_REMOVED lines=9> */
[----:B------:R-:W-:Y:S02]  /*5fe0*/  HADD2.F32 R48, -RZ, R77.H1_H1 ;  /* 0x3000004dff307230 */ /* 0x000fe40000004100 */
[C---:B------:R-:W-:Y:S01]  /*5ff0*/  FMUL R28, R47.reuse, R32 ;  /* 0x000000202f1c7220 */ /* 0x040fe20000400000 */
[C---:B------:R-:W-:Y:S01]  /*6000*/  FMUL R29, R47.reuse, R33 ;  /* 0x000000212f1d7220 */ /* 0x040fe20000400000 */
[C---:B------:R-:W-:Y:S01]  /*6010*/  FMUL R6, R47.reuse, R6 ;  /* 0x000000062f067220 */ /* 0x040fe20000400000 */
[C---:B------:R-:W-:Y:S01]  /*6020*/  FMUL R7, R47.reuse, R7 ;  /* 0x000000072f077220 */ /* 0x040fe20000400000 */
[--C-:B------:R-:W-:Y:S02]  /*6030*/  HADD2.F32 R55, -RZ, R57.reuse.H0_H0 ;  /* 0x20000039ff377230 */ /* 0x100fe40000004100 */
[----:B------:R-:W-:Y:S01]  /*6040*/  FMUL R10, R47, R10 ;  /* 0x0000000a2f0a7220 */ /* 0x000fe20000400000 */
[C---:B------:R-:W-:Y:S01]  /*6050*/  FFMA R6, R49.reuse, R51, R6 ;  /* 0x0000003331067223 */ /* 0x040fe20000000006 */
[----:B------:R-:W-:Y:S02]  /*6060*/  HADD2.F32 R56, -RZ, R57.H1_H1 ;  /* 0x30000039ff387230 */ /* 0x000fe40000004100 */
[C---:B------:R-:W-:Y:S01]  /*6070*/  FFMA R7, R49.reuse, R52, R7 ;  /* 0x0000003431077223 */ /* 0x040fe20000000007 */
[C---:B------:R-:W-:Y:S01]  /*6080*/  FFMA R8, R49.reuse, R53, R8 ;  /* 0x0000003531087223 */ /* 0x040fe20000000008 */
[C---:B------:R-:W-:Y:S01]  /*6090*/  FFMA R9, R49.reuse, R54, R9 ;  /* 0x0000003631097223 */ /* 0x040fe20000000009 */
[----:B------:R-:W-:Y:S02]  /*60a0*/  HADD2.F32 R57, -RZ, R61.H0_H0 ;  /* 0x2000003dff397230 */ /* 0x000fe40000004100 */
[----:B------:R-:W-:Y:S01]  /*60b0*/  FFMA R10, R49, R55, R10 ;  /* 0x00000037310a7223 */ /* 0x000fe2000000000a */
[----:B------:R-:W-:Y:S01]  /*60c0*/  F2FP.SATFINITE.E5M2.F32.PACK_AB_MERGE_C R92, R7, R6, RZ ;  /* 0x00000006075c723e */ /* 0x000fe200048060ff */
[----:B------:R-:W-:Y:S02]  /*60d0*/  HADD2.F32 R61, -RZ, R62.H0_H0 ;  /* 0x2000003eff3d7230 */ /* 0x000fe40000004100 */
[----:B------:R-:W-:Y:S01]  /*60e0*/  FMUL R11, R47, R11 ;  /* 0x0000000b2f0b7220 */ /* 0x000fe20000400000 */
[----:B------:R-:W-:Y:S01]  /*60f0*/  F2FP.F16.E5M2.UNPACK_B R64, R59.H1 ;  /* 0x0000003bff40723e */ /* 0x000fe200030004ff */
[----:B------:R-:W-:Y:S01]  /*6100*/  HADD2.F32 R59, -RZ, R60.H0_H0 ;  /* 0x2000003cff3b7230 */ /* 0x000fe20000004100 */
[----:B------:R-:W-:Y:S01]  /*6110*/  F2FP.SATFINITE.E5M2.F32.PACK_AB_MERGE_C R92, R5, R4, R92 ;  /* 0x00000004055c723e */ /* 0x000fe2000480605c */
[C---:B------:R-:W-:Y:S01]  /*6120*/  FFMA R11, R49.reuse, R56, R11 ;  /* 0x00000038310b7223 */ /* 0x040fe2000000000b */
[C---:B------:R-:W-:Y:S01]  /*6130*/  FFMA R12, R49.reuse, R57, R12 ;  /* 0x00000039310c7223 */ /* 0x040fe2000000000c */
[----:B------:R-:W-:Y:S01]  /*6140*/  FFMA R13, R49, R58, R13 ;  /* 0x0000003a310d7223 */ /* 0x000fe2000000000d */
[----:B------:R-:W-:Y:S02]  /*6150*/  HADD2.F32 R62, -RZ, R62.H1_H1 ;  /* 0x3000003eff3e7230 */ /* 0x000fe40000004100 */
[----:B------:R-:W-:Y:S01]  /*6160*/  FMUL R14, R47, R14 ;  /* 0x0000000e2f0e7220 */ /* 0x000fe20000400000 */
[----:B------:R-:W-:Y:S01]  /*6170*/  HADD2.F32 R60, -RZ, R60.H1_H1 ;  /* 0x3000003cff3c7230 */ /* 0x000fe20000004100 */
[----:B------:R-:W-:Y:S01]  /*6180*/  F2FP.SATFINITE.E5M2.F32.PACK_AB_MERGE_C R93, R11, R10, RZ ;  /* 0x0000000a0b5d723e */ /* 0x000fe200048060ff */
[----:B------:R-:W-:Y:S02]  /*6190*/  HADD2.F32 R51, -RZ, R77.H0_H0 ;  /* 0x2000004dff337230 */ /* 0x000fe40000004100 */
[----:B------:R-:W-:Y:S01]  /*61a0*/  FFMA R14, R49, R59, R14 ;  /* 0x0000003b310e7223 */ /* 0x000fe2000000000e */
[----:B------:R-:W-:Y:S01]  /*61b0*/  FMUL R15, R47, R15 ;  /* 0x0000000f2f0f7220 */ /* 0x000fe20000400000 */
[--C-:B------:R-:W-:Y:S01]  /*61c0*/  HADD2.F32 R63, -RZ, R64.reuse.H0_H0 ;  /* 0x20000040ff3f7230 */ /* 0x100fe20000004100 */
[----:B------:R-:W-:Y:S01]  /*61d0*/  F2FP.SATFINITE.E5M2.F32.PACK_AB_MERGE_C R93, R9, R8, R93 ;  /* 0x00000008095d723e */ /* 0x000fe2000480605d */
[----:B------:R-:W-:Y:S02]  /*61e0*/  HADD2.F32 R64, -RZ, R64.H1_H1 ;  /* 0x30000040ff407230 */ /* 0x000fe40000004100 */
[C---:B------:R-:W-:Y:S01]  /*61f0*/  FFMA R15, R49.reuse, R60, R15 ;  /* 0x0000003c310f7223 */ /* 0x040fe2000000000f */
[C---:B------:R-:W-:Y:S01]  /*6200*/  FFMA R16, R49.reuse, R61, R16 ;  /* 0x0000003d31107223 */ /* 0x040fe20000000010 */
[----:B------:R-:W-:Y:S01]  /*6210*/  FFMA R17, R49, R62, R17 ;  /* 0x0000003e31117223 */ /* 0x000fe20000000011 */
[C---:B------:R-:W-:Y:S01]  /*6220*/  FMUL R18, R47.reuse, R18 ;  /* 0x000000122f127220 */ /* 0x040fe20000400000 */
[C---:B------:R-:W-:Y:S01]  /*6230*/  FMUL R19, R47.reuse, R19 ;  /* 0x000000132f137220 */ /* 0x040fe20000400000 */
[--C-:B------:R-:W-:Y:S02]  /*6240*/  HADD2.F32 R66, -RZ, R68.reuse.H0_H0 ;  /* 0x20000044ff427230 */ /* 0x100fe40000004100 */
[----:B------:R-:W-:Y:S01]  /*6250*/  FMUL R3, R47, R22 ;  /* 0x000000162f037220 */ /* 0x000fe20000400000 */
[C---:B------:R-:W-:Y:S01]  /*6260*/  FFMA R18, R49.reuse, R63, R18 ;  /* 0x0000003f31127223 */ /* 0x040fe20000000012 */
[----:B------:R-:W-:Y:S02]  /*6270*/  HADD2.F32 R68, -RZ, R68.H1_H1 ;  /* 0x30000044ff447230 */ /* 0x000fe40000004100 */
[----:B------:R-:W-:Y:S01]  /*6280*/  FFMA R19, R49, R64, R19 ;  /* 0x0000004031137223 */ /* 0x000fe20000000013 */
[----:B------:R-:W-:Y:S01]  /*6290*/  FMUL R23, R47, R23 ;  /* 0x000000172f177220 */ /* 0x000fe20000400000 */
[C---:B------:R-:W-:Y:S01]  /*62a0*/  FFMA R0, R49.reuse, R65, R0 ;  /* 0x0000004131007223 */ /* 0x040fe20000000000 */
[C---:B------:R-:W-:Y:S01]  /*62b0*/  FFMA R2, R49.reuse, R67, R2 ;  /* 0x0000004331027223 */ /* 0x040fe20000000002 */
[--C-:B------:R-:W-:Y:S02]  /*62c0*/  HADD2.F32 R71, -RZ, R72.reuse.H0_H0 ;  /* 0x20000048ff477230 */ /* 0x100fe40000004100 */
[----:B------:R-:W-:Y:S01]  /*62d0*/  FFMA R3, R49, R66, R3 ;  /* 0x0000004231037223 */ /* 0x000fe20000000003 */
[----:B------:R-:W-:Y:S02]  /*62e0*/  HADD2.F32 R72, -RZ, R72.H1_H1 ;  /* 0x30000048ff487230 */ /* 0x000fe40000004100 */
[----:B------:R-:W-:Y:S01]  /*62f0*/  FMUL R22, R47, R26 ;  /* 0x0000001a2f167220 */ /* 0x000fe20000400000 */
        /* <DEDUP_REMOVED lines=18> */
[----:B------:R-:W-:Y:S01]  /*6420*/  F2FP.SATFINITE.E5M2.F32.PACK_AB_MERGE_C R94, R15, R14, RZ ;  /* 0x0000000e0f5e723e */ /* 0x000fe200048060ff */
[----:B------:R-:W-:Y:S01]  /*6430*/  FFMA R28, R49, R51, R28 ;  /* 0x00000033311c7223 */ /* 0x000fe2000000001c */
[----:B------:R-:W-:Y:S01]  /*6440*/  F2FP.SATFINITE.E5M2.F32.PACK_AB_MERGE_C R95, R19, R18, RZ ;  /* 0x00000012135f723e */ /* 0x000fe200048060ff */
[C---:B------:R-:W-:Y:S01]  /*6450*/  FFMA R29, R49.reuse, R48, R29 ;  /* 0x00000030311d7223 */ /* 0x040fe2000000001d */
[C---:B------:R-:W-:Y:S01]  /*6460*/  FFMA R30, R49.reuse, R77, R30 ;  /* 0x0000004d311e7223 */ /* 0x040fe2000000001e */
[----:B------:R-:W-:Y:S01]  /*6470*/  FFMA R35, R49, R50, R35 ;  /* 0x0000003231237223 */ /* 0x000fe20000000023 */
[----:B------:R-:W-:Y:S02]  /*6480*/  F2FP.SATFINITE.E5M2.F32.PACK_AB_MERGE_C R94, R13, R12, R94 ;  /* 0x0000000c0d5e723e */ /* 0x000fe4000480605e */
[----:B------:R-:W-:Y:S02]  /*6490*/  F2FP.SATFINITE.E5M2.F32.PACK_AB_MERGE_C R95, R17, R16, R95 ;  /* 0x00000010115f723e */ /* 0x000fe4000480605f */
[----:B------:R-:W-:Y:S02]  /*64a0*/  F2FP.SATFINITE.E5M2.F32.PACK_AB_MERGE_C R113, R23, R3, RZ ;  /* 0x000000031771723e */ /* 0x000fe400048060ff */
[----:B------:R-:W-:Y:S01]  /*64b0*/  F2FP.SATFINITE.E5M2.F32.PACK_AB_MERGE_C R114, R27, R22, RZ ;  /* 0x000000161b72723e */ /* 0x000fe200048060ff */
[----:B------:R1:W-:Y:S01]  /*64c0*/  STS.128 [R103+UR43+0x1200], R92 ;  /* 0x0012005c67007988 */ /* 0x0003e20008000c2b */
[----:B------:R-:W-:Y:S02]  /*64d0*/  F2FP.SATFINITE.E5M2.F32.PACK_AB_MERGE_C R116, R31, R26, RZ ;  /* 0x0000001a1f74723e */ /* 0x000fe400048060ff */
[----:B------:R-:W-:Y:S02]  /*64e0*/  F2FP.SATFINITE.E5M2.F32.PACK_AB_MERGE_C R117, R35, R30, RZ ;  /* 0x0000001e2375723e */ /* 0x000fe400048060ff */
[----:B------:R-:W-:Y:S02]  /*64f0*/  F2FP.SATFINITE.E5M2.F32.PACK_AB_MERGE_C R112, R2, R0, R113 ;  /* 0x000000000270723e */ /* 0x000fe40004806071 */
[----:B------:R-:W-:Y:S02]  /*6500*/  F2FP.SATFINITE.E5M2.F32.PACK_AB_MERGE_C R113, R21, R20, R114 ;  /* 0x000000141571723e */ /* 0x000fe40004806072 */
[----:B------:R-:W-:Y:S02]  /*6510*/  F2FP.SATFINITE.E5M2.F32.PACK_AB_MERGE_C R114, R25, R24, R116 ;  /* 0x000000181972723e */ /* 0x000fe40004806074 */
[----:B------:R-:W-:Y:S02]  /*6520*/  F2FP.SATFINITE.E5M2.F32.PACK_AB_MERGE_C R115, R29, R28, R117 ;  /* 0x0000001c1d73723e */ /* 0x000fe40004806075 */
[----:B------:R-:W-:Y:S03]  /*6530*/  IADD3 R116, PT, PT, R44, 0x1, RZ ;  /* 0x000000012c747810 */ /* 0x000fe60007ffe0ff */
[----:B------:R1:W-:Y:S01]  /*6540*/  STS.128 [R102+0x1010], R112 ;  /* 0x0010107066007388 */ /* 0x0003e20000000c00 */
[----:B------:R-:W-:Y:S01]  /*6550*/  @!PT LDS RZ, [RZ] ;  /* 0x00000000fffff984 */ /* 0x000fe20000000800 */
[----:B------:R-:W-:Y:S01]  /*6560*/  @!PT LDS RZ, [RZ] ;  /* 0x00000000fffff984 */ /* 0x000fe20000000800 */
[----:B------:R-:W-:Y:S01]  /*6570*/  @!PT LDS RZ, [RZ] ;  /* 0x00000000fffff984 */ /* 0x000fe20000000800 */
[----:B------:R-:W-:Y:S01]  /*6580*/  @!PT LDS RZ, [RZ] ;  /* 0x00000000fffff984 */ /* 0x000fe20000000800 */
[----:B------:R3:W-:Y:S07]  /*6590*/  MEMBAR.ALL.CTA ;  /* 0x0000000000007992 */ /* 0x0007ee0000008000 */
[----:B---3--:R-:W3:Y:S02]  /*65a0*/  FENCE.VIEW.ASYNC.S ;  /* 0x00000000000073c6 */ /* 0x008ee40000000000 */
[----:B---3--:R-:W-:Y:S06]  /*65b0*/  BAR.SYNC.DEFER_BLOCKING 0x1, 0x80 ;  /* 0x0042000000007b1d */ /* 0x008fec0000010000 */
[----:B------:R-:W-:Y:S05]  /*65c0*/  @P0 BRA `(.L_x_103) ;  /* 0x0000000000340947 */ /* 0x000fea0003800000 */
[----:B------:R-:W-:Y:S01]  /*65d0*/  UIADD3 UR12, UPT, UPT, UR43, 0x1200, URZ ;  /* 0x000012002b0c7890 */ /* 0x000fe2000fffe0ff */
[----:B------:R-:W-:Y:S01]  /*65e0*/  R2UR UR9, R91 ;  /* 0x000000005b0972ca */ /* 0x000fe200000e0000 */
[----:B------:R-:W-:Y:S01]  /*65f0*/  UIADD3 UR10, UP0, UPT, UR46, 0x680, URZ ;  /* 0x000006802e0a7890 */ /* 0x000fe2000ff1e0ff */
[----:B------:R-:W-:Y:S01]  /*6600*/  R2UR UR8, R97 ;  /* 0x00000000610872ca */ /* 0x000fe200000e0000 */
[----:B------:R-:W-:Y:S02]  /*6610*/  UMOV UR7, UR36 ;  /* 0x0000002400077c82 */ /* 0x000fe40008000000 */
[----:B------:R-:W-:Y:S01]  /*6620*/  IMAD.U32 R109, RZ, RZ, UR12 ;  /* 0x0000000cff6d7e24 */ /* 0x000fe2000f8e00ff */
[----:B------:R-:W-:Y:S04]  /*6630*/  UIADD3.X UR11, UPT, UPT, URZ, UR47, URZ, UP0, !UPT ;  /* 0x0000002fff0b7290 */ /* 0x000fe800087fe4ff */
[----:B------:R-:W-:Y:S03]  /*6640*/  R2UR UR4, R109 ;  /* 0x000000006d0472ca */ /* 0x000fe600000e0000 */
[----:B------:R-:W-:Y:S02]  /*6650*/  USHF.L.U32 UR5, UR9, 0x6, URZ ;  /* 0x0000000609057899 */ /* 0x000fe400080006ff */
[----:B------:R-:W-:Y:S09]  /*6660*/  USHF.L.U32 UR6, UR8, 0x6, URZ ;  /* 0x0000000608067899 */ /* 0x000ff200080006ff */
[----:B------:R3:W-:Y:S01]  /*6670*/  UTMASTG.3D [UR4], [UR10] ;  /* 0x000000040a0073b5 */ /* 0x0007e20008010000 */
[----:B------:R0:W-:Y:S01]  /*6680*/  UTMACMDFLUSH ;  /* 0x00000000000079b7 */ /* 0x0001e20000000000 */
[----:B---3--:R-:W-:Y:S04]  /*6690*/  DEPBAR.LE SB0, 0x0 ;  /* 0x000080000000791a */ /* 0x008fe80000000000 */
.L_x_103:
[----:B------:R-:W-:Y:S05]  /*66a0*/  BSYNC.RECONVERGENT B0 ;  /* 0x0000000000007941 */ /* 0x000fea0003800200 */
.L_x_102:
[----:B------:R-:W-:Y:S01]  /*66b0*/  BAR.SYNC.DEFER_BLOCKING 0x1, 0x80 ;  /* 0x0042000000007b1d */ /* 0x000fe20000010000 */
[----:B------:R-:W-:Y:S01]  /*66c0*/  ISETP.NE.AND P2, PT, R110, RZ, PT ;  /* 0x000000ff6e00720c */ /* 0x000fe20003f45270 */
[----:B------:R-:W-:Y:S01]  /*66d0*/  IMAD.IADD R91, R43, 0x1, R79 ;  /* 0x000000012b5b7824 */ /* 0x000fe200078e024f */
[----:B------:R-:W-:Y:S01]  /*66e0*/  ISETP.NE.AND P0, PT, R111, 0x2, PT ;  /* 0x000000026f00780c */ /* 0x000fe20003f05270 */
[----:B------:R-:W-:Y:S01]  /*66f0*/  IMAD.IADD R97, R45, 0x1, R90 ;  /* 0x000000012d617824 */ /* 0x000fe200078e025a */
[----:B------:R-:W-:Y:S02]  /*6700*/  ISETP.NE.AND P1, PT, R116, 0x4, PT ;  /* 0x000000047400780c */ /* 0x000fe40003f25270 */
[----:B------:R-:W-:Y:S02]  /*6710*/  SEL R0, RZ, 0x1, P0 ;  /* 0x00000001ff007807 */ /* 0x000fe40000000000 */
[----:B------:R-:W-:Y:S02]  /*6720*/  SEL R3, RZ, 0x1, P1 ;  /* 0x00000001ff037807 */ /* 0x000fe40000800000 */
[----:B------:R-:W-:Y:S02]  /*6730*/  LOP3.LUT R107, R107, R0, RZ, 0x3c, !PT ;  /* 0x000000006b6b7212 */ /* 0x000fe400078e3cff */
[----:B------:R-:W-:Y:S02]  /*6740*/  LOP3.LUT R108, R108, R3, RZ, 0x3c, !PT ;  /* 0x000000036c6c7212 */ /* 0x000fe400078e3cff */
[----:B------:R-:W-:Y:S02]  /*6750*/  @P2 R2UR UR36, R105 ;  /* 0x00000000692422ca */ /* 0x000fe400000e0000 */
[----:B------:R-:W-:Y:S02]  /*6760*/  SEL R111, R111, RZ, P0 ;  /* 0x000000ff6f6f7207 */ /* 0x000fe40000000000 */
[----:B------:R-:W-:Y:S01]  /*6770*/  SEL R44, R116, RZ, P1 ;  /* 0x000000ff742c7207 */ /* 0x000fe20000800000 */
[----:B------:R-:W-:Y:S10]  /*6780*/  @P2 BRA `(.L_x_104) ;  /* 0xffffffe400842947 */ /* 0x000ff4000383ffff */
[----:B------:R-:W-:Y:S05]  /*6790*/  EXIT ;  /* 0x000000000000794d */ /* 0x000fea0003800000 */
.L_x_20:
[----:B--2---:R2:W1:Y:S02]  /*67a0*/  SYNCS.PHASECHK.TRANS64.TRYWAIT P0, [R3+URZ+0x160], R2 ;  /* 0x00016002030075a7 */ /* 0x00446400080011ff */
[----:B-1----:R-:W-:Y:S05]  /*67b0*/  @!P0 NANOSLEEP.SYNCS 0x989680 ;  /* 0x009896800000895d */ /* 0x002fea0003900000 */
[----:B------:R-:W1:Y:S02]  /*67c0*/  @!P0 SYNCS.PHASECHK.TRANS64 P0, [R3+URZ+0x160], R2 ;  /* 0x00016002030085a7 */ /* 0x000e6400080010ff */
[----:B-1----:R-:W-:Y:S05]  /*67d0*/  @!P0 BRA `(.L_x_20) ;  /* 0xfffffffc00f08947 */ /* 0x002fea000383ffff */
[----:B------:R-:W-:Y:S05]  /*67e0*/  BRA `(.L_x_105) ;  /* 0xffffffac00b87947 */ /* 0x000fea000383ffff */
.L_x_23:
[----:B-1----:R-:W-:-:S07]  /*67f0*/  MOV R2, UR33 ;  /* 0x0000002100027c02 */ /* 0x002fce0008000f00 */
.L_x_106:
[----:B-1----:R1:W2:Y:S02]  /*6800*/  SYNCS.PHASECHK.TRANS64.TRYWAIT P0, [R2+URZ+0x68], R5 ;  /* 0x00006805020075a7 */ /* 0x0022a400080011ff */
[----:B--2---:R-:W-:Y:S05]  /*6810*/  @!P0 NANOSLEEP.SYNCS 0x989680 ;  /* 0x009896800000895d */ /* 0x004fea0003900000 */
[----:B------:R-:W2:Y:S02]  /*6820*/  @!P0 SYNCS.PHASECHK.TRANS64 P0, [R2+URZ+0x68], R5 ;  /* 0x00006805020085a7 */ /* 0x000ea400080010ff */
[----:B--2---:R-:W-:Y:S05]  /*6830*/  @!P0 BRA `(.L_x_106) ;  /* 0xfffffffc00f08947 */ /* 0x004fea000383ffff */
[----:B------:R-:W-:Y:S05]  /*6840*/  BRA `(.L_x_22) ;  /* 0xffffffb000087947 */ /* 0x000fea000383ffff */
.L_x_29:
[----:B-1----:R-:W-:-:S07]  /*6850*/  MOV R2, UR17 ;  /* 0x0000001100027c02 */ /* 0x002fce0008000f00 */
.L_x_107:
[----:B-1----:R1:W2:Y:S02]  /*6860*/  SYNCS.PHASECHK.TRANS64.TRYWAIT P0, [R2+URZ+0x68], R5 ;  /* 0x00006805020075a7 */ /* 0x0022a400080011ff */
[----:B--2---:R-:W-:Y:S05]  /*6870*/  @!P0 NANOSLEEP.SYNCS 0x989680 ;  /* 0x009896800000895d */ /* 0x004fea0003900000 */
[----:B------:R-:W2:Y:S02]  /*6880*/  @!P0 SYNCS.PHASECHK.TRANS64 P0, [R2+URZ+0x68], R5 ;  /* 0x00006805020085a7 */ /* 0x000ea400080010ff */
[----:B--2---:R-:W-:Y:S05]  /*6890*/  @!P0 BRA `(.L_x_107) ;  /* 0xfffffffc00f08947 */ /* 0x004fea000383ffff */
[----:B------:R-:W-:Y:S05]  /*68a0*/  BRA `(.L_x_28) ;  /* 0xffffffb000ac7947 */ /* 0x000fea000383ffff */
.L_x_33:
[----:B-1----:R1:W2:Y:S02]  /*68b0*/  SYNCS.PHASECHK.TRANS64.TRYWAIT P0, [R2+URZ+0xf0], R3 ;  /* 0x0000f003020075a7 */ /* 0x0022a400080011ff */
[----:B--2---:R-:W-:Y:S05]  /*68c0*/  @!P0 NANOSLEEP.SYNCS 0x989680 ;  /* 0x009896800000895d */ /* 0x004fea0003900000 */
[----:B------:R-:W2:Y:S02]  /*68d0*/  @!P0 SYNCS.PHASECHK.TRANS64 P0, [R2+URZ+0xf0], R3 ;  /* 0x0000f003020085a7 */ /* 0x000ea400080010ff */
[----:B--2---:R-:W-:Y:S05]  /*68e0*/  @!P0 BRA `(.L_x_33) ;  /* 0xfffffffc00f08947 */ /* 0x004fea000383ffff */
[----:B------:R-:W-:Y:S05]  /*68f0*/  BRA `(.L_x_108) ;  /* 0xffffffb400387947 */ /* 0x000fea000383ffff */
.L_x_37:
[----:B----4-:R-:W-:-:S07]  /*6900*/  MOV R0, UR5 ;  /* 0x0000000500007c02 */ /* 0x010fce0008000f00 */
.L_x_109:
[----:B-1----:R1:W2:Y:S02]  /*6910*/  SYNCS.PHASECHK.TRANS64.TRYWAIT P0, [R0+URZ], R3 ;  /* 0x00000003000075a7 */ /* 0x0022a400080011ff */
[----:B--2---:R-:W-:Y:S05]  /*6920*/  @!P0 NANOSLEEP.SYNCS 0x989680 ;  /* 0x009896800000895d */ /* 0x004fea0003900000 */
[----:B------:R-:W2:Y:S02]  /*6930*/  @!P0 SYNCS.PHASECHK.TRANS64 P0, [R0+URZ], R3 ;  /* 0x00000003000085a7 */ /* 0x000ea400080010ff */
[----:B--2---:R-:W-:Y:S05]  /*6940*/  @!P0 BRA `(.L_x_109) ;  /* 0xfffffffc00f08947 */ /* 0x004fea000383ffff */
[----:B------:R-:W-:Y:S05]  /*6950*/  BRA `(.L_x_110) ;  /* 0xffffffb800a87947 */ /* 0x000fea000383ffff */
.L_x_38:
[----:B----4-:R-:W-:-:S07]  /*6960*/  MOV R0, UR5 ;  /* 0x0000000500007c02 */ /* 0x010fce0008000f00 */
.L_x_111:
[----:B-1----:R1:W2:Y:S02]  /*6970*/  SYNCS.PHASECHK.TRANS64.TRYWAIT P0, [R0+URZ], R3 ;  /* 0x00000003000075a7 */ /* 0x0022a400080011ff */
[----:B--2---:R-:W-:Y:S05]  /*6980*/  @!P0 NANOSLEEP.SYNCS 0x989680 ;  /* 0x009896800000895d */ /* 0x004fea0003900000 */
[----:B------:R-:W2:Y:S02]  /*6990*/  @!P0 SYNCS.PHASECHK.TRANS64 P0, [R0+URZ], R3 ;  /* 0x00000003000085a7 */ /* 0x000ea400080010ff */
[----:B--2---:R-:W-:Y:S05]  /*69a0*/  @!P0 BRA `(.L_x_111) ;  /* 0xfffffffc00f08947 */ /* 0x004fea000383ffff */
[----:B------:R-:W-:Y:S05]  /*69b0*/  BRA `(.L_x_112) ;  /* 0xffffffb800b47947 */ /* 0x000fea000383ffff */
.L_x_39:
[----:B----4-:R-:W-:-:S07]  /*69c0*/  MOV R0, UR5 ;  /* 0x0000000500007c02 */ /* 0x010fce0008000f00 */
.L_x_113:
[----:B-1----:R1:W2:Y:S02]  /*69d0*/  SYNCS.PHASECHK.TRANS64.TRYWAIT P0, [R0+URZ], R3 ;  /* 0x00000003000075a7 */ /* 0x0022a400080011ff */
[----:B--2---:R-:W-:Y:S05]  /*69e0*/  @!P0 NANOSLEEP.SYNCS 0x989680 ;  /* 0x009896800000895d */ /* 0x004fea0003900000 */
[----:B------:R-:W2:Y:S02]  /*69f0*/  @!P0 SYNCS.PHASECHK.TRANS64 P0, [R0+URZ], R3 ;  /* 0x00000003000085a7 */ /* 0x000ea400080010ff */
[----:B--2---:R-:W-:Y:S05]  /*6a00*/  @!P0 BRA `(.L_x_113) ;  /* 0xfffffffc00f08947 */ /* 0x004fea000383ffff */
[----:B------:R-:W-:Y:S05]  /*6a10*/  BRA `(.L_x_114) ;  /* 0xffffffb800c07947 */ /* 0x000fea000383ffff */
.L_x_40:
[----:B----4-:R-:W-:-:S07]  /*6a20*/  MOV R0, UR5 ;  /* 0x0000000500007c02 */ /* 0x010fce0008000f00 */
.L_x_115:
[----:B-1----:R1:W2:Y:S02]  /*6a30*/  SYNCS.PHASECHK.TRANS64.TRYWAIT P0, [R0+URZ], R3 ;  /* 0x00000003000075a7 */ /* 0x0022a400080011ff */
[----:B--2---:R-:W-:Y:S05]  /*6a40*/  @!P0 NANOSLEEP.SYNCS 0x989680 ;  /* 0x009896800000895d */ /* 0x004fea0003900000 */
[----:B------:R-:W2:Y:S02]  /*6a50*/  @!P0 SYNCS.PHASECHK.TRANS64 P0, [R0+URZ], R3 ;  /* 0x00000003000085a7 */ /* 0x000ea400080010ff */
[----:B--2---:R-:W-:Y:S05]  /*6a60*/  @!P0 BRA `(.L_x_115) ;  /* 0xfffffffc00f08947 */ /* 0x004fea000383ffff */
[----:B------:R-:W-:Y:S05]  /*6a70*/  BRA `(.L_x_116) ;  /* 0xffffffb800cc7947 */ /* 0x000fea000383ffff */
.L_x_41:
[----:B----4-:R-:W-:-:S07]  /*6a80*/  MOV R0, UR5 ;  /* 0x0000000500007c02 */ /* 0x010fce0008000f00 */
.L_x_117:
[----:B-1----:R1:W2:Y:S02]  /*6a90*/  SYNCS.PHASECHK.TRANS64.TRYWAIT P0, [R0+URZ], R3 ;  /* 0x00000003000075a7 */ /* 0x0022a400080011ff */
[----:B--2---:R-:W-:Y:S05]  /*6aa0*/  @!P0 NANOSLEEP.SYNCS 0x989680 ;  /* 0x009896800000895d */ /* 0x004fea0003900000 */
[----:B------:R-:W2:Y:S02]  /*6ab0*/  @!P0 SYNCS.PHASECHK.TRANS64 P0, [R0+URZ], R3 ;  /* 0x00000003000085a7 */ /* 0x000ea400080010ff */
[----:B--2---:R-:W-:Y:S05]  /*6ac0*/  @!P0 BRA `(.L_x_117) ;  /* 0xfffffffc00f08947 */ /* 0x004fea000383ffff */
[----:B------:R-:W-:Y:S05]  /*6ad0*/  BRA `(.L_x_118) ;  /* 0xffffffb800d87947 */ /* 0x000fea000383ffff */
.L_x_42:
[----:B----4-:R-:W-:-:S07]  /*6ae0*/  MOV R0, UR5 ;  /* 0x0000000500007c02 */ /* 0x010fce0008000f00 */
.L_x_119:
[----:B-1----:R1:W2:Y:S02]  /*6af0*/  SYNCS.PHASECHK.TRANS64.TRYWAIT P0, [R0+URZ], R3 ;  /* 0x00000003000075a7 */ /* 0x0022a400080011ff */
[----:B--2---:R-:W-:Y:S05]  /*6b00*/  @!P0 NANOSLEEP.SYNCS 0x989680 ;  /* 0x009896800000895d */ /* 0x004fea0003900000 */
[----:B------:R-:W2:Y:S02]  /*6b10*/  @!P0 SYNCS.PHASECHK.TRANS64 P0, [R0+URZ], R3 ;  /* 0x00000003000085a7 */ /* 0x000ea400080010ff */
[----:B--2---:R-:W-:Y:S05]  /*6b20*/  @!P0 BRA `(.L_x_119) ;  /* 0xfffffffc00f08947 */ /* 0x004fea000383ffff */
[----:B------:R-:W-:Y:S05]  /*6b30*/  BRA `(.L_x_120) ;  /* 0xffffffb800e47947 */ /* 0x000fea000383ffff */
.L_x_43:
[----:B----4-:R-:W-:-:S07]  /*6b40*/  MOV R0, UR5 ;  /* 0x0000000500007c02 */ /* 0x010fce0008000f00 */
.L_x_121:
[----:B-1----:R1:W2:Y:S02]  /*6b50*/  SYNCS.PHASECHK.TRANS64.TRYWAIT P0, [R0+URZ], R3 ;  /* 0x00000003000075a7 */ /* 0x0022a400080011ff */
[----:B--2---:R-:W-:Y:S05]  /*6b60*/  @!P0 NANOSLEEP.SYNCS 0x989680 ;  /* 0x009896800000895d */ /* 0x004fea0003900000 */
[----:B------:R-:W2:Y:S02]  /*6b70*/  @!P0 SYNCS.PHASECHK.TRANS64 P0, [R0+URZ], R3 ;  /* 0x00000003000085a7 */ /* 0x000ea400080010ff */
[----:B--2---:R-:W-:Y:S05]  /*6b80*/  @!P0 BRA `(.L_x_121) ;  /* 0xfffffffc00f08947 */ /* 0x004fea000383ffff */
[----:B------:R-:W-:Y:S05]  /*6b90*/  BRA `(.L_x_122) ;  /* 0xffffffb800f07947 */ /* 0x000fea000383ffff */
.L_x_44:
[----:B----4-:R-:W-:-:S07]  /*6ba0*/  MOV R0, UR5 ;  /* 0x0000000500007c02 */ /* 0x010fce0008000f00 */
.L_x_123:
[----:B-1----:R1:W2:Y:S02]  /*6bb0*/  SYNCS.PHASECHK.TRANS64.TRYWAIT P0, [R0+URZ], R3 ;  /* 0x00000003000075a7 */ /* 0x0022a400080011ff */
[----:B--2---:R-:W-:Y:S05]  /*6bc0*/  @!P0 NANOSLEEP.SYNCS 0x989680 ;  /* 0x009896800000895d */ /* 0x004fea0003900000 */
[----:B------:R-:W2:Y:S02]  /*6bd0*/  @!P0 SYNCS.PHASECHK.TRANS64 P0, [R0+URZ], R3 ;  /* 0x00000003000085a7 */ /* 0x000ea400080010ff */
[----:B--2---:R-:W-:Y:S05]  /*6be0*/  @!P0 BRA `(.L_x_123) ;  /* 0xfffffffc00f08947 */ /* 0x004fea000383ffff */
[----:B------:R-:W-:Y:S05]  /*6bf0*/  BRA `(.L_x_124) ;  /* 0xffffffb800fc7947 */ /* 0x000fea000383ffff */
.L_x_45:
[----:B----4-:R-:W-:-:S07]  /*6c00*/  MOV R0, UR5 ;  /* 0x0000000500007c02 */ /* 0x010fce0008000f00 */
.L_x_125:
[----:B-1----:R1:W2:Y:S02]  /*6c10*/  SYNCS.PHASECHK.TRANS64.TRYWAIT P0, [R0+URZ], R3 ;  /* 0x00000003000075a7 */ /* 0x0022a400080011ff */
[----:B--2---:R-:W-:Y:S05]  /*6c20*/  @!P0 NANOSLEEP.SYNCS 0x989680 ;  /* 0x009896800000895d */ /* 0x004fea0003900000 */
[----:B------:R-:W2:Y:S02]  /*6c30*/  @!P0 SYNCS.PHASECHK.TRANS64 P0, [R0+URZ], R3 ;  /* 0x00000003000085a7 */ /* 0x000ea400080010ff */
[----:B--2---:R-:W-:Y:S05]  /*6c40*/  @!P0 BRA `(.L_x_125) ;  /* 0xfffffffc00f08947 */ /* 0x004fea000383ffff */
[----:B------:R-:W-:Y:S05]  /*6c50*/  BRA `(.L_x_126) ;  /* 0xffffffbc00087947 */ /* 0x000fea000383ffff */
.L_x_46:
[----:B----4-:R-:W-:-:S07]  /*6c60*/  MOV R0, UR5 ;  /* 0x0000000500007c02 */ /* 0x010fce0008000f00 */
.L_x_127:
[----:B-1----:R1:W2:Y:S02]  /*6c70*/  SYNCS.PHASECHK.TRANS64.TRYWAIT P0, [R0+URZ], R3 ;  /* 0x00000003000075a7 */ /* 0x0022a400080011ff */
[----:B--2---:R-:W-:Y:S05]  /*6c80*/  @!P0 NANOSLEEP.SYNCS 0x989680 ;  /* 0x009896800000895d */ /* 0x004fea0003900000 */
[----:B------:R-:W2:Y:S02]  /*6c90*/  @!P0 SYNCS.PHASECHK.TRANS64 P0, [R0+URZ], R3 ;  /* 0x00000003000085a7 */ /* 0x000ea400080010ff */
[----:B--2---:R-:W-:Y:S05]  /*6ca0*/  @!P0 BRA `(.L_x_127) ;  /* 0xfffffffc00f08947 */ /* 0x004fea000383ffff */
[----:B------:R-:W-:Y:S05]  /*6cb0*/  BRA `(.L_x_128) ;  /* 0xffffffbc00147947 */ /* 0x000fea000383ffff */
.L_x_47:
[----:B----4-:R-:W-:-:S07]  /*6cc0*/  MOV R0, UR5 ;  /* 0x0000000500007c02 */ /* 0x010fce0008000f00 */
.L_x_129:
[----:B-1----:R1:W2:Y:S02]  /*6cd0*/  SYNCS.PHASECHK.TRANS64.TRYWAIT P0, [R0+URZ], R3 ;  /* 0x00000003000075a7 */ /* 0x0022a400080011ff */
[----:B--2---:R-:W-:Y:S05]  /*6ce0*/  @!P0 NANOSLEEP.SYNCS 0x989680 ;  /* 0x009896800000895d */ /* 0x004fea0003900000 */
[----:B------:R-:W2:Y:S02]  /*6cf0*/  @!P0 SYNCS.PHASECHK.TRANS64 P0, [R0+URZ], R3 ;  /* 0x00000003000085a7 */ /* 0x000ea400080010ff */
[----:B--2---:R-:W-:Y:S05]  /*6d00*/  @!P0 BRA `(.L_x_129) ;  /* 0xfffffffc00f08947 */ /* 0x004fea000383ffff */
[----:B------:R-:W-:Y:S05]  /*6d10*/  BRA `(.L_x_130) ;  /* 0xffffffbc00207947 */ /* 0x000fea000383ffff */
.L_x_48:
[----:B----4-:R-:W-:-:S07]  /*6d20*/  MOV R0, UR5 ;  /* 0x0000000500007c02 */ /* 0x010fce0008000f00 */
.L_x_131:
[----:B-1----:R1:W2:Y:S02]  /*6d30*/  SYNCS.PHASECHK.TRANS64.TRYWAIT P0, [R0+URZ], R3 ;  /* 0x00000003000075a7 */ /* 0x0022a400080011ff */
[----:B--2---:R-:W-:Y:S05]  /*6d40*/  @!P0 NANOSLEEP.SYNCS 0x989680 ;  /* 0x009896800000895d */ /* 0x004fea0003900000 */
[----:B------:R-:W2:Y:S02]  /*6d50*/  @!P0 SYNCS.PHASECHK.TRANS64 P0, [R0+URZ], R3 ;  /* 0x00000003000085a7 */ /* 0x000ea400080010ff */
[----:B--2---:R-:W-:Y:S05]  /*6d60*/  @!P0 BRA `(.L_x_131) ;  /* 0xfffffffc00f08947 */ /* 0x004fea000383ffff */
[----:B------:R-:W-:Y:S05]  /*6d70*/  BRA `(.L_x_132) ;  /* 0xffffffbc002c7947 */ /* 0x000fea000383ffff */
.L_x_51:
[----:B-1----:R1:W2:Y:S02]  /*6d80*/  SYNCS.PHASECHK.TRANS64.TRYWAIT P0, [R0+URZ+0x150], R5 ;  /* 0x00015005000075a7 */ /* 0x0022a400080011ff */
[----:B--2---:R-:W-:Y:S05]  /*6d90*/  @!P0 NANOSLEEP.SYNCS 0x989680 ;  /* 0x009896800000895d */ /* 0x004fea0003900000 */
[----:B------:R-:W2:Y:S02]  /*6da0*/  @!P0 SYNCS.PHASECHK.TRANS64 P0, [R0+URZ+0x150], R5 ;  /* 0x00015005000085a7 */ /* 0x000ea400080010ff */
[----:B--2---:R-:W-:Y:S05]  /*6db0*/  @!P0 BRA `(.L_x_51) ;  /* 0xfffffffc00f08947 */ /* 0x004fea000383ffff */
[----:B------:R-:W-:Y:S05]  /*6dc0*/  BRA `(.L_x_133) ;  /* 0xffffffbc00887947 */ /* 0x000fea000383ffff */
.L_x_52:
[----:B------:R-:W-:-:S07]  /*6dd0*/  MOV R0, UR5 ;  /* 0x0000000500007c02 */ /* 0x000fce0008000f00 */
.L_x_134:
[----:B-1----:R1:W2:Y:S02]  /*6de0*/  SYNCS.PHASECHK.TRANS64.TRYWAIT P0, [R0+URZ+0x100], R5 ;  /* 0x00010005000075a7 */ /* 0x0022a400080011ff */
[----:B--2---:R-:W-:Y:S05]  /*6df0*/  @!P0 NANOSLEEP.SYNCS 0x989680 ;  /* 0x009896800000895d */ /* 0x004fea0003900000 */
[----:B------:R-:W2:Y:S02]  /*6e00*/  @!P0 SYNCS.PHASECHK.TRANS64 P0, [R0+URZ+0x100], R5 ;  /* 0x00010005000085a7 */ /* 0x000ea400080010ff */
[----:B--2---:R-:W-:Y:S05]  /*6e10*/  @!P0 BRA `(.L_x_134) ;  /* 0xfffffffc00f08947 */ /* 0x004fea000383ffff */
[----:B------:R-:W-:Y:S05]  /*6e20*/  BRA `(.L_x_135) ;  /* 0xffffffbc00987947 */ /* 0x000fea000383ffff */
.L_x_53:
[----:B-1----:R1:W2:Y:S02]  /*6e30*/  SYNCS.PHASECHK.TRANS64.TRYWAIT P1, [R0+URZ+0xf0], R5 ;  /* 0x0000f005000075a7 */ /* 0x0022a400080211ff */
[----:B--2---:R-:W-:Y:S05]  /*6e40*/  @!P1 NANOSLEEP.SYNCS 0x989680 ;  /* 0x009896800000995d */ /* 0x004fea0003900000 */
[----:B------:R-:W2:Y:S02]  /*6e50*/  @!P1 SYNCS.PHASECHK.TRANS64 P1, [R0+URZ+0xf0], R5 ;  /* 0x0000f005000095a7 */ /* 0x000ea400080210ff */
[----:B--2---:R-:W-:Y:S05]  /*6e60*/  @!P1 BRA `(.L_x_53) ;  /* 0xfffffffc00f09947 */ /* 0x004fea000383ffff */
[----:B------:R-:W-:Y:S05]  /*6e70*/  BRA `(.L_x_136) ;  /* 0xffffffbc00c87947 */ /* 0x000fea000383ffff */
.L_x_56:
[----:B------:R-:W-:-:S07]  /*6e80*/  MOV R0, UR5 ;  /* 0x0000000500007c02 */ /* 0x000fce0008000f00 */
.L_x_137:
[----:B-1----:R1:W2:Y:S02]  /*6e90*/  SYNCS.PHASECHK.TRANS64.TRYWAIT P0, [R0+URZ+0x100], R3 ;  /* 0x00010003000075a7 */ /* 0x0022a400080011ff */
[----:B--2---:R-:W-:Y:S05]  /*6ea0*/  @!P0 NANOSLEEP.SYNCS 0x989680 ;  /* 0x009896800000895d */ /* 0x004fea0003900000 */
[----:B------:R-:W2:Y:S02]  /*6eb0*/  @!P0 SYNCS.PHASECHK.TRANS64 P0, [R0+URZ+0x100], R3 ;  /* 0x00010003000085a7 */ /* 0x000ea400080010ff */
[----:B--2---:R-:W-:Y:S05]  /*6ec0*/  @!P0 BRA `(.L_x_137) ;  /* 0xfffffffc00f08947 */ /* 0x004fea000383ffff */
[----:B------:R-:W-:Y:S05]  /*6ed0*/  BRA `(.L_x_55) ;  /* 0xffffffc0001c7947 */ /* 0x000fea000383ffff */
.L_x_63:
[----:B-1----:R1:W2:Y:S02]  /*6ee0*/  SYNCS.PHASECHK.TRANS64.TRYWAIT P1, [R0+URZ+0xf0], R5 ;  /* 0x0000f005000075a7 */ /* 0x0022a400080211ff */
[----:B--2---:R-:W-:Y:S05]  /*6ef0*/  @!P1 NANOSLEEP.SYNCS 0x989680 ;  /* 0x009896800000995d */ /* 0x004fea0003900000 */
[----:B------:R-:W2:Y:S02]  /*6f00*/  @!P1 SYNCS.PHASECHK.TRANS64 P1, [R0+URZ+0xf0], R5 ;  /* 0x0000f005000095a7 */ /* 0x000ea400080210ff */
[----:B--2---:R-:W-:Y:S05]  /*6f10*/  @!P1 BRA `(.L_x_63) ;  /* 0xfffffffc00f09947 */ /* 0x004fea000383ffff */
[----:B------:R-:W-:Y:S05]  /*6f20*/  BRA `(.L_x_138) ;  /* 0xffffffc400847947 */ /* 0x000fea000383ffff */
.L_x_64:
[----:B------:R-:W-:-:S07]  /*6f30*/  MOV R3, UR7 ;  /* 0x0000000700037c02 */ /* 0x000fce0008000f00 */
.L_x_139:
[----:B-1----:R1:W2:Y:S02]  /*6f40*/  SYNCS.PHASECHK.TRANS64.TRYWAIT P0, [R3+URZ+0x130], R0 ;  /* 0x00013000030075a7 */ /* 0x0022a400080011ff */
[----:B--2---:R-:W-:Y:S05]  /*6f50*/  @!P0 NANOSLEEP.SYNCS 0x989680 ;  /* 0x009896800000895d */ /* 0x004fea0003900000 */
[----:B------:R-:W2:Y:S02]  /*6f60*/  @!P0 SYNCS.PHASECHK.TRANS64 P0, [R3+URZ+0x130], R0 ;  /* 0x00013000030085a7 */ /* 0x000ea400080010ff */
[----:B--2---:R-:W-:Y:S05]  /*6f70*/  @!P0 BRA `(.L_x_139) ;  /* 0xfffffffc00f08947 */ /* 0x004fea000383ffff */
[----:B------:R-:W-:Y:S05]  /*6f80*/  BRA `(.L_x_140) ;  /* 0xffffffc400d47947 */ /* 0x000fea000383ffff */
.L_x_67:
[----:B------:R-:W-:Y:S07]  /*6f90*/  MOV R0, UR6 ;  /* 0x0000000600007c02 */ /* 0x000fee0008000f00 */
.L_x_141:
[----:B-1----:R1:W2:Y:S02]  /*6fa0*/  SYNCS.PHASECHK.TRANS64.TRYWAIT P0, [R0+URZ], R3 ;  /* 0x00000003000075a7 */ /* 0x0022a400080011ff */
[----:B--2---:R-:W-:Y:S05]  /*6fb0*/  @!P0 NANOSLEEP.SYNCS 0x989680 ;  /* 0x009896800000895d */ /* 0x004fea0003900000 */
[----:B------:R-:W2:Y:S02]  /*6fc0*/  @!P0 SYNCS.PHASECHK.TRANS64 P0, [R0+URZ], R3 ;  /* 0x00000003000085a7 */ /* 0x000ea400080010ff */
[----:B--2---:R-:W-:Y:S05]  /*6fd0*/  @!P0 BRA `(.L_x_141) ;  /* 0xfffffffc00f08947 */ /* 0x004fea000383ffff */
[----:B------:R-:W-:Y:S05]  /*6fe0*/  BRA `(.L_x_66) ;  /* 0xffffffc400f07947 */ /* 0x000fea000383ffff */
.L_x_70:
[----:B------:R-:W-:-:S07]  /*6ff0*/  MOV R0, UR6 ;  /* 0x0000000600007c02 */ /* 0x000fce0008000f00 */
.L_x_142:
[----:B--2---:R2:W4:Y:S02]  /*7000*/  SYNCS.PHASECHK.TRANS64.TRYWAIT P0, [R0+URZ], R3 ;  /* 0x00000003000075a7 */ /* 0x00452400080011ff */
[----:B----4-:R-:W-:Y:S05]  /*7010*/  @!P0 NANOSLEEP.SYNCS 0x989680 ;  /* 0x009896800000895d */ /* 0x010fea0003900000 */
[----:B------:R-:W4:Y:S02]  /*7020*/  @!P0 SYNCS.PHASECHK.TRANS64 P0, [R0+URZ], R3 ;  /* 0x00000003000085a7 */ /* 0x000f2400080010ff */
[----:B----4-:R-:W-:Y:S05]  /*7030*/  @!P0 BRA `(.L_x_142) ;  /* 0xfffffffc00f08947 */ /* 0x010fea000383ffff */
[----:B------:R-:W-:Y:S05]  /*7040*/  BRA `(.L_x_143) ;  /* 0xffffffc800cc7947 */ /* 0x000fea000383ffff */
.L_x_71:
[----:B------:R-:W-:-:S07]  /*7050*/  MOV R0, UR6 ;  /* 0x0000000600007c02 */ /* 0x000fce0008000f00 */
.L_x_144:
[----:B-1----:R1:W2:Y:S02]  /*7060*/  SYNCS.PHASECHK.TRANS64.TRYWAIT P0, [R0+URZ], R3 ;  /* 0x00000003000075a7 */ /* 0x0022a400080011ff */
[----:B--2---:R-:W-:Y:S05]  /*7070*/  @!P0 NANOSLEEP.SYNCS 0x989680 ;  /* 0x009896800000895d */ /* 0x004fea0003900000 */
[----:B------:R-:W2:Y:S02]  /*7080*/  @!P0 SYNCS.PHASECHK.TRANS64 P0, [R0+URZ], R3 ;  /* 0x00000003000085a7 */ /* 0x000ea400080010ff */
[----:B--2---:R-:W-:Y:S05]  /*7090*/  @!P0 BRA `(.L_x_144) ;  /* 0xfffffffc00f08947 */ /* 0x004fea000383ffff */
[----:B------:R-:W-:Y:S05]  /*70a0*/  BRA `(.L_x_145) ;  /* 0xffffffc800d87947 */ /* 0x000fea000383ffff */
.L_x_72:
[----:B------:R-:W-:-:S07]  /*70b0*/  MOV R0, UR6 ;  /* 0x0000000600007c02 */ /* 0x000fce0008000f00 */
.L_x_146:
[----:B-1----:R1:W2:Y:S02]  /*70c0*/  SYNCS.PHASECHK.TRANS64.TRYWAIT P0, [R0+URZ], R3 ;  /* 0x00000003000075a7 */ /* 0x0022a400080011ff */
[----:B--2---:R-:W-:Y:S05]  /*70d0*/  @!P0 NANOSLEEP.SYNCS 0x989680 ;  /* 0x009896800000895d */ /* 0x004fea0003900000 */
[----:B------:R-:W2:Y:S02]  /*70e0*/  @!P0 SYNCS.PHASECHK.TRANS64 P0, [R0+URZ], R3 ;  /* 0x00000003000085a7 */ /* 0x000ea400080010ff */
[----:B--2---:R-:W-:Y:S05]  /*70f0*/  @!P0 BRA `(.L_x_146) ;  /* 0xfffffffc00f08947 */ /* 0x004fea000383ffff */
[----:B------:R-:W-:Y:S05]  /*7100*/  BRA `(.L_x_147) ;  /* 0xffffffc800e47947 */ /* 0x000fea000383ffff */
.L_x_73:
[----:B------:R-:W-:-:S07]  /*7110*/  MOV R0, UR7 ;  /* 0x0000000700007c02 */ /* 0x000fce0008000f00 */
.L_x_148:
[----:B-1----:R1:W2:Y:S02]  /*7120*/  SYNCS.PHASECHK.TRANS64.TRYWAIT P0, [R0+URZ], R3 ;  /* 0x00000003000075a7 */ /* 0x0022a400080011ff */
[----:B--2---:R-:W-:Y:S05]  /*7130*/  @!P0 NANOSLEEP.SYNCS 0x989680 ;  /* 0x009896800000895d */ /* 0x004fea0003900000 */
[----:B------:R-:W2:Y:S02]  /*7140*/  @!P0 SYNCS.PHASECHK.TRANS64 P0, [R0+URZ], R3 ;  /* 0x00000003000085a7 */ /* 0x000ea400080010ff */
[----:B--2---:R-:W-:Y:S05]  /*7150*/  @!P0 BRA `(.L_x_148) ;  /* 0xfffffffc00f08947 */ /* 0x004fea000383ffff */
[----:B------:R-:W-:Y:S05]  /*7160*/  BRA `(.L_x_149) ;  /* 0xffffffc800f07947 */ /* 0x000fea000383ffff */
.L_x_78:
[----:B---3--:R3:W1:Y:S02]  /*7170*/  SYNCS.PHASECHK.TRANS64.TRYWAIT P0, [R0+URZ+0xf0], R3 ;  /* 0x0000f003000075a7 */ /* 0x00866400080011ff */
[----:B-1----:R-:W-:Y:S05]  /*7180*/  @!P0 NANOSLEEP.SYNCS 0x989680 ;  /* 0x009896800000895d */ /* 0x002fea0003900000 */
[----:B------:R-:W1:Y:S02]  /*7190*/  @!P0 SYNCS.PHASECHK.TRANS64 P0, [R0+URZ+0xf0], R3 ;  /* 0x0000f003000085a7 */ /* 0x000e6400080010ff */
[----:B-1----:R-:W-:Y:S05]  /*71a0*/  @!P0 BRA `(.L_x_78) ;  /* 0xfffffffc00f08947 */ /* 0x002fea000383ffff */
[----:B------:R-:W-:Y:S05]  /*71b0*/  BRA `(.L_x_150) ;  /* 0xffffffcc00ec7947 */ /* 0x000fea000383ffff */
.L_x_81:
[----:B------:R-:W-:Y:S07]  /*71c0*/  MOV R0, UR6 ;  /* 0x0000000600007c02 */ /* 0x000fee0008000f00 */
.L_x_151:
[----:B-1----:R1:W3:Y:S02]  /*71d0*/  SYNCS.PHASECHK.TRANS64.TRYWAIT P0, [R0+URZ+0xe8], R3 ;  /* 0x0000e803000075a7 */ /* 0x0022e400080011ff */
[----:B---3--:R-:W-:Y:S05]  /*71e0*/  @!P0 NANOSLEEP.SYNCS 0x989680 ;  /* 0x009896800000895d */ /* 0x008fea0003900000 */
[----:B------:R-:W3:Y:S02]  /*71f0*/  @!P0 SYNCS.PHASECHK.TRANS64 P0, [R0+URZ+0xe8], R3 ;  /* 0x0000e803000085a7 */ /* 0x000ee400080010ff */
[----:B---3--:R-:W-:Y:S05]  /*7200*/  @!P0 BRA `(.L_x_151) ;  /* 0xfffffffc00f08947 */ /* 0x008fea000383ffff */
[----:B------:R-:W-:Y:S05]  /*7210*/  BRA `(.L_x_80) ;  /* 0xffffffd000d87947 */ /* 0x000fea000383ffff */
.L_x_84:
[----:B------:R-:W-:Y:S07]  /*7220*/  MOV R3, UR6 ;  /* 0x0000000600037c02 */ /* 0x000fee0008000f00 */
.L_x_152:
[----:B-1----:R1:W2:Y:S02]  /*7230*/  SYNCS.PHASECHK.TRANS64.TRYWAIT P2, [R3+URZ+0xd8], R26 ;  /* 0x0000d81a030075a7 */ /* 0x0022a400080411ff */
[----:B--2---:R-:W-:Y:S05]  /*7240*/  @!P2 NANOSLEEP.SYNCS 0x989680 ;  /* 0x009896800000a95d */ /* 0x004fea0003900000 */
[----:B------:R-:W2:Y:S02]  /*7250*/  @!P2 SYNCS.PHASECHK.TRANS64 P2, [R3+URZ+0xd8], R26 ;  /* 0x0000d81a0300a5a7 */ /* 0x000ea400080410ff */
[----:B--2---:R-:W-:Y:S05]  /*7260*/  @!P2 BRA `(.L_x_152) ;  /* 0xfffffffc00f0a947 */ /* 0x004fea000383ffff */
[----:B------:R-:W-:Y:S05]  /*7270*/  BRA `(.L_x_153) ;  /* 0xffffffd4006c7947 */ /* 0x000fea000383ffff */
.L_x_87:
[----:B--2---:R2:W4:Y:S02]  /*7280*/  SYNCS.PHASECHK.TRANS64.TRYWAIT P0, [R0+URZ+0xf0], R3 ;  /* 0x0000f003000075a7 */ /* 0x00452400080011ff */
[----:B----4-:R-:W-:Y:S05]  /*7290*/  @!P0 NANOSLEEP.SYNCS 0x989680 ;  /* 0x009896800000895d */ /* 0x010fea0003900000 */
[----:B------:R-:W4:Y:S02]  /*72a0*/  @!P0 SYNCS.PHASECHK.TRANS64 P0, [R0+URZ+0xf0], R3 ;  /* 0x0000f003000085a7 */ /* 0x000f2400080010ff */
[----:B----4-:R-:W-:Y:S05]  /*72b0*/  @!P0 BRA `(.L_x_87) ;  /* 0xfffffffc00f08947 */ /* 0x010fea000383ffff */
[----:B------:R-:W-:Y:S05]  /*72c0*/  BRA `(.L_x_154) ;  /* 0xffffffd800c87947 */ /* 0x000fea000383ffff */
.L_x_98:
[----:B-1----:R-:W-:Y:S04]  /*72d0*/  MOV R0, UR43 ;  /* 0x0000002b00007c02 */ /* 0x002fe80008000f00 */
[----:B------:R1:W2:Y:S03]  /*72e0*/  SYNCS.PHASECHK.TRANS64.TRYWAIT P1, [R0+URZ+0xd0], R3 ;  /* 0x0000d003000075a7 */ /* 0x0002a600080211ff */
[----:B--2---:R-:W-:Y:S05]  /*72f0*/  @!P1 NANOSLEEP.SYNCS 0x989680 ;  /* 0x009896800000995d */ /* 0x004fea0003900000 */
[----:B------:R-:W2:Y:S02]  /*7300*/  @!P1 SYNCS.PHASECHK.TRANS64 P1, [R0+URZ+0xd0], R3 ;  /* 0x0000d003000095a7 */ /* 0x000ea400080210ff */
[----:B--2---:R-:W-:Y:S05]  /*7310*/  @!P1 BRA `(.L_x_98) ;  /* 0xfffffffc00ec9947 */ /* 0x004fea000383ffff */
[----:B------:R-:W-:Y:S05]  /*7320*/  BRA `(.L_x_97) ;  /* 0xffffffe400bc7947 */ /* 0x000fea000383ffff */
.L_x_100:
[----:B-1----:R1:W4:Y:S02]  /*7330*/  SYNCS.PHASECHK.TRANS64.TRYWAIT P1, [R92+URZ+0x110], R7 ;  /* 0x000110075c0075a7 */ /* 0x00232400080211ff */
[----:B----4-:R-:W-:Y:S05]  /*7340*/  @!P1 NANOSLEEP.SYNCS 0x989680 ;  /* 0x009896800000995d */ /* 0x010fea0003900000 */
[----:B------:R-:W4:Y:S02]  /*7350*/  @!P1 SYNCS.PHASECHK.TRANS64 P1, [R92+URZ+0x110], R7 ;  /* 0x000110075c0095a7 */ /* 0x000f2400080210ff */
[----:B----4-:R-:W-:Y:S05]  /*7360*/  @!P1 BRA `(.L_x_100) ;  /* 0xfffffffc00f09947 */ /* 0x010fea000383ffff */
[----:B------:R-:W-:Y:S05]  /*7370*/  BRA `(.L_x_99) ;  /* 0xffffffe400f87947 */ /* 0x000fea000383ffff */
        .weak           $__internal_0_$__cuda_sm10x_tcgen05_guardrail_trap_col_being_dealloced_not_returned_by_alloc
        .type           $__internal_0_$__cuda_sm10x_tcgen05_guardrail_trap_col_being_dealloced_not_returned_by_alloc,@function
        .size           $__internal_0_$__cuda_sm10x_tcgen05_guardrail_trap_col_being_dealloced_not_returned_by_alloc,($__internal_1_$__cuda_sm10x_tcgen05_guardrail_trap_phase_invalid_during_alloc - $__internal_0_$__cuda_sm10x_tcgen05_guardrail_trap_col_being_dealloced_not_returned_by_alloc)
$__internal_0_$__cuda_sm10x_tcgen05_guardrail_trap_col_being_dealloced_not_returned_by_alloc:
[----:B------:R-:W-:Y:S05]  /*7380*/  BPT.TRAP 0x1 ;  /* 0x000000040000795c */ /* 0x000fea0000300000 */
[----:B------:R-:W-:-:S04]  /*7390*/  HFMA2 R3, -RZ, RZ, 0, 0 ;  /* 0x00000000ff037431 */ /* 0x000fc800000001ff */
[----:B------:R-:W-:Y:S05]  /*73a0*/  RET.REL.NODEC R2 `(_ZN7cutlass13device_kernelINS_4gemm6kernel13GemmUniversalIN4cute5tupleIJiiiiEEENS1_10collective13CollectiveMmaINS1_35MainloopSm100TmaUmmaWarpSpecializedILi13ELi2ELi4ENS5_IJNS4_1CILi1EEESB_SB_EEEEENS5_IJNSA_ILi64EEESE_NSA_ILi128EEEEEENS_12float_e5m2_tENS5_IJSB_llEEESH_SI_NS4_8TiledMMAINS4_8MMA_AtomIJNS4_10MMA_TraitsINS4_19SM100_MMA_F8F6F4_SSEJSH_SH_fSE_SE_NS4_17integral_constantINS4_4UMMA5MajorELSP_1EEESQ_NSN_INSO_7ScaleInELSR_0EEESS_EEEEEENS4_6LayoutISC_NS5_IJNSA_ILi0EEESW_SW_EEEEENS5_IJNS4_10UnderscoreESZ_SZ_EEEEENS4_13SM90_TMA_LOADENS4_14ComposedLayoutINS4_7SwizzleILi2ELi4ELi3EEENS4_18smem_ptr_flag_bitsILi8EEENSV_INS5_IJSE_NSA_ILi8EEEEEENS5_IJSB_SE_EEEEEEEvNS4_8identityES12_S1C_vS1D_EENS_8epilogue10collective18CollectiveEpilogueINS1F_23Sm100TmaWarpSpecializedILi1ELi1ELi32ELb0ELb0EEEJSG_NS5_IJNSV_ISE_SB_EES1K_EEESH_NS5_IJlSB_lEEESH_S1M_NS1F_6fusion15FusionCallbacksIS1J_NS1N_17LinearCombinationISH_fSH_fLNS_15FloatRoundStyleE2EEESG_S1L_JEEENS4_5SM1004TMEM4LOAD26SM100_TMEM_LOAD_16dp32b32xES12_NS13_IS15_S17_NSV_INS5_IJS18_SE_EEENS5_IJSE_SB_EEEEEEENS4_39AutoVectorizingCopyWithAssumedAlignmentILi128EEENS4_14SM90_TMA_STOREES20_S22_S22_EEEvvEEEEvNT_6ParamsE) ;  /* 0xffffff8c02147950 */ /* 0x000fea0003c3ffff */
        .weak           $__internal_1_$__cuda_sm10x_tcgen05_guardrail_trap_phase_invalid_during_alloc
        .type           $__internal_1_$__cuda_sm10x_tcgen05_guardrail_trap_phase_invalid_during_alloc,@function
        .size           $__internal_1_$__cuda_sm10x_tcgen05_guardrail_trap_phase_invalid_during_alloc,($__internal_2_$__cuda_sm10x_tcgen05_guardrail_trap_unallocated_columns_being_dealloced - $__internal_1_$__cuda_sm10x_tcgen05_guardrail_trap_phase_invalid_during_alloc)
$__internal_1_$__cuda_sm10x_tcgen05_guardrail_trap_phase_invalid_during_alloc:
[----:B------:R-:W-:Y:S05]  /*73b0*/  BPT.TRAP 0x1 ;  /* 0x000000040000795c */ /* 0x000fea0000300000 */
[----:B------:R-:W-:-:S04]  /*73c0*/  MOV R3, 0x0 ;  /* 0x0000000000037802 */ /* 0x000fc80000000f00 */
[----:B------:R-:W-:Y:S05]  /*73d0*/  RET.REL.NODEC R2 `(_ZN7cutlass13device_kernelINS_4gemm6kernel13GemmUniversalIN4cute5tupleIJiiiiEEENS1_10collective13CollectiveMmaINS1_35MainloopSm100TmaUmmaWarpSpecializedILi13ELi2ELi4ENS5_IJNS4_1CILi1EEESB_SB_EEEEENS5_IJNSA_ILi64EEESE_NSA_ILi128EEEEEENS_12float_e5m2_tENS5_IJSB_llEEESH_SI_NS4_8TiledMMAINS4_8MMA_AtomIJNS4_10MMA_TraitsINS4_19SM100_MMA_F8F6F4_SSEJSH_SH_fSE_SE_NS4_17integral_constantINS4_4UMMA5MajorELSP_1EEESQ_NSN_INSO_7ScaleInELSR_0EEESS_EEEEEENS4_6LayoutISC_NS5_IJNSA_ILi0EEESW_SW_EEEEENS5_IJNS4_10UnderscoreESZ_SZ_EEEEENS4_13SM90_TMA_LOADENS4_14ComposedLayoutINS4_7SwizzleILi2ELi4ELi3EEENS4_18smem_ptr_flag_bitsILi8EEENSV_INS5_IJSE_NSA_ILi8EEEEEENS5_IJSB_SE_EEEEEEEvNS4_8identityES12_S1C_vS1D_EENS_8epilogue10collective18CollectiveEpilogueINS1F_23Sm100TmaWarpSpecializedILi1ELi1ELi32ELb0ELb0EEEJSG_NS5_IJNSV_ISE_SB_EES1K_EEESH_NS5_IJlSB_lEEESH_S1M_NS1F_6fusion15FusionCallbacksIS1J_NS1N_17LinearCombinationISH_fSH_fLNS_15FloatRoundStyleE2EEESG_S1L_JEEENS4_5SM1004TMEM4LOAD26SM100_TMEM_LOAD_16dp32b32xES12_NS13_IS15_S17_NSV_INS5_IJS18_SE_EEENS5_IJSE_SB_EEEEEEENS4_39AutoVectorizingCopyWithAssumedAlignmentILi128EEENS4_14SM90_TMA_STOREES20_S22_S22_EEEvvEEEEvNT_6ParamsE) ;  /* 0xffffff8c02087950 */ /* 0x000fea0003c3ffff */
        .weak           $__internal_2_$__cuda_sm10x_tcgen05_guardrail_trap_unallocated_columns_being_dealloced
        .type           $__internal_2_$__cuda_sm10x_tcgen05_guardrail_trap_unallocated_columns_being_dealloced,@function
        .size           $__internal_2_$__cuda_sm10x_tcgen05_guardrail_trap_unallocated_columns_being_dealloced,(.L_x_156 - $__internal_2_$__cuda_sm10x_tcgen05_guardrail_trap_unallocated_columns_being_dealloced)
$__internal_2_$__cuda_sm10x_tcgen05_guardrail_trap_unallocated_columns_being_dealloced:
[----:B------:R-:W-:Y:S05]  /*73e0*/  BPT.TRAP 0x1 ;  /* 0x000000040000795c */ /* 0x000fea0000300000 */
[----:B------:R-:W-:-:S04]  /*73f0*/  HFMA2 R3, -RZ, RZ, 0, 0 ;  /* 0x00000000ff037431 */ /* 0x000fc800000001ff */
[----:B------:R-:W-:Y:S05]  /*7400*/  RET.REL.NODEC R2 `(_ZN7cutlass13device_kernelINS_4gemm6kernel13GemmUniversalIN4cute5tupleIJiiiiEEENS1_10collective13CollectiveMmaINS1_35MainloopSm100TmaUmmaWarpSpecializedILi13ELi2ELi4ENS5_IJNS4_1CILi1EEESB_SB_EEEEENS5_IJNSA_ILi64EEESE_NSA_ILi128EEEEEENS_12float_e5m2_tENS5_IJSB_llEEESH_SI_NS4_8TiledMMAINS4_8MMA_AtomIJNS4_10MMA_TraitsINS4_19SM100_MMA_F8F6F4_SSEJSH_SH_fSE_SE_NS4_17integral_constantINS4_4UMMA5MajorELSP_1EEESQ_NSN_INSO_7ScaleInELSR_0EEESS_EEEEEENS4_6LayoutISC_NS5_IJNSA_ILi0EEESW_SW_EEEEENS5_IJNS4_10UnderscoreESZ_SZ_EEEEENS4_13SM90_TMA_LOADENS4_14ComposedLayoutINS4_7SwizzleILi2ELi4ELi3EEENS4_18smem_ptr_flag_bitsILi8EEENSV_INS5_IJSE_NSA_ILi8EEEEEENS5_IJSB_SE_EEEEEEEvNS4_8identityES12_S1C_vS1D_EENS_8epilogue10collective18CollectiveEpilogueINS1F_23Sm100TmaWarpSpecializedILi1ELi1ELi32ELb0ELb0EEEJSG_NS5_IJNSV_ISE_SB_EES1K_EEESH_NS5_IJlSB_lEEESH_S1M_NS1F_6fusion15FusionCallbacksIS1J_NS1N_17LinearCombinationISH_fSH_fLNS_15FloatRoundStyleE2EEESG_S1L_JEEENS4_5SM1004TMEM4LOAD26SM100_TMEM_LOAD_16dp32b32xES12_NS13_IS15_S17_NSV_INS5_IJS18_SE_EEENS5_IJSE_SB_EEEEEEENS4_39AutoVectorizingCopyWithAssumedAlignmentILi128EEENS4_14SM90_TMA_STOREES20_S22_S22_EEEvvEEEEvNT_6ParamsE) ;  /* 0xffffff8802fc7950 */ /* 0x000fea0003c3ffff */
.L_x_155:
[----:B------:R-:W-:-:S00]  /*7410*/  BRA `(.L_x_155) ;  /* 0xfffffffc00fc7947 */ /* 0x000fc0000383ffff */
[----:B------:R-:W-:-:S00]  /*7420*/  NOP ;  /* 0x0000000000007918 */ /* 0x000fc00000000000 */
        /* <DEDUP_REMOVED lines=13> */
.L_x_156:


//--------------------- .nv.global.init           --------------------------
	.section	.nv.global.init,"aw",@progbits
.nv.global.init:
	.type		$str$27,@object
	.size		$str$27,($str$28 - $str$27)
$str$27:
        /*0000*/ 	.byte	0x28, 0x61, 0x64, 0x64, 0x72, 0x65, 0x73, 0x73, 0x20, 0x26, 0x20, 0x6d, 0x61, 0x73, 0x6b, 0x29
        /*0010*/ 	.byte	0x20, 0x3d, 0x3d, 0x20, 0x30, 0x00
	.type		$str$28,@object
	.size		$str$28,($str$26 - $str$28)
$str$28:
        /*0016*/ 	.byte	0x2f, 0x74, 0x6d, 0x70, 0x2f, 0x63, 0x75, 0x74, 0x6c, 0x61, 0x73, 0x73, 0x5f, 0x73, 0x77, 0x65
        /*0026*/ 	.byte	0x65, 0x70, 0x5f, 0x73, 0x72, 0x63, 0x2f, 0x69, 0x6e, 0x63, 0x6c, 0x75, 0x64, 0x65, 0x2f, 0x63
        /*0036*/ 	.byte	0x75, 0x74, 0x65, 0x2f, 0x70, 0x6f, 0x69, 0x6e, 0x74, 0x65, 0x72, 0x5f, 0x66, 0x6c, 0x61, 0x67
        /*0046*/ 	.byte	0x67, 0x65, 0x64, 0x2e, 0x68, 0x70, 0x70, 0x00
	.type		$str$26,@object
	.size		$str$26,($str$25 - $str$26)
$str$26:
        /*004e*/ 	.byte	0x2f, 0x74, 0x6d, 0x70, 0x2f, 0x63, 0x75, 0x74, 0x6c, 0x61, 0x73, 0x73, 0x5f, 0x73, 0x77, 0x65
        /*005e*/ 	.byte	0x65, 0x70, 0x5f, 0x73, 0x72, 0x63, 0x2f, 0x69, 0x6e, 0x63, 0x6c, 0x75, 0x64, 0x65, 0x2f, 0x63
        /*006e*/ 	.byte	0x75, 0x74, 0x65, 0x2f, 0x61, 0x74, 0x6f, 0x6d, 0x2f, 0x63, 0x6f, 0x70, 0x79, 0x5f, 0x74, 0x72
        /*007e*/ 	.byte	0x61, 0x69, 0x74, 0x73, 0x5f, 0x73, 0x6d, 0x31, 0x30, 0x30, 0x2e, 0x68, 0x70, 0x70, 0x00
	.type		$str$25,@object
	.size		$str$25,(__unnamed_1 - $str$25)
$str$25:
        /*008d*/ 	.byte	0x28, 0x28, 0x75, 0x69, 0x6e, 0x74, 0x33, 0x32, 0x5f, 0x74, 0x28, 0x74, 0x68, 0x72, 0x65, 0x61
        /*009d*/ 	.byte	0x64, 0x49, 0x64, 0x78, 0x2e, 0x78, 0x29, 0x20, 0x2f, 0x20, 0x33, 0x32, 0x29, 0x20, 0x25, 0x20
        /*00ad*/ 	.byte	0x34, 0x29, 0x20, 0x3d, 0x3d, 0x20, 0x28, 0x28, 0x28, 0x74, 0x6d, 0x65, 0x6d, 0x5f, 0x61, 0x64
        /*00bd*/ 	.byte	0x64, 0x72, 0x20, 0x3e, 0x3e, 0x20, 0x31, 0x36, 0x29, 0x20, 0x2f, 0x20, 0x33, 0x32, 0x29, 0x20
        /*00cd*/ 	.byte	0x25, 0x20, 0x34, 0x29, 0x00
	.type		__unnamed_1,@object
	.size		__unnamed_1,(__unnamed_2 - __unnamed_1)
__unnamed_1:
        /*00d2*/ 	.byte	0x61, 0x75, 0x74, 0x6f, 0x20, 0x63, 0x75, 0x74, 0x65, 0x3a, 0x3a, 0x61, 0x73, 0x5f, 0x70, 0x6f
        /* <DEDUP_REMOVED lines=24> */
        /*0262*/ 	.byte	0x3c, 0x34, 0x30, 0x39, 0x36, 0x3e, 0x3e, 0x3e, 0x3e, 0x5d, 0x00
	.type		__unnamed_2,@object
	.size		__unnamed_2,(.L_2 - __unnamed_2)
__unnamed_2:
        /* <DEDUP_REMOVED lines=40> */
        /*04ed*/ 	.byte	0x74, 0x65, 0x3a, 0x3a, 0x43, 0x3c, 0x30, 0x3e, 0x3e, 0x3e, 0x3e, 0x5d, 0x00
.L_2:


//--------------------- .nv.shared._ZN7cutlass13device_kernelINS_4gemm6kernel13GemmUniversalIN4cute5tupleIJiiiiEEENS1_10collective13CollectiveMmaINS1_35MainloopSm100TmaUmmaWarpSpecializedILi13ELi2ELi4ENS5_IJNS4_1CILi1EEESB_SB_EEEEENS5_IJNSA_ILi64EEESE_NSA_ILi128EEEEEENS_12float_e5m2_tENS5_IJSB_llEEESH_SI_NS4_8TiledMMAINS4_8MMA_AtomIJNS4_10MMA_TraitsINS4_19SM100_MMA_F8F6F4_SSEJSH_SH_fSE_SE_NS4_17integral_constantINS4_4UMMA5MajorELSP_1EEESQ_NSN_INSO_7ScaleInELSR_0EEESS_EEEEEENS4_6LayoutISC_NS5_IJNSA_ILi0EEESW_SW_EEEEENS5_IJNS4_10UnderscoreESZ_SZ_EEEEENS4_13SM90_TMA_LOADENS4_14ComposedLayoutINS4_7SwizzleILi2ELi4ELi3EEENS4_18smem_ptr_flag_bitsILi8EEENSV_INS5_IJSE_NSA_ILi8EEEEEENS5_IJSB_SE_EEEEEEEvNS4_8identityES12_S1C_vS1D_EENS_8epilogue10collective18CollectiveEpilogueINS1F_23Sm100TmaWarpSpecializedILi1ELi1ELi32ELb0ELb0EEEJSG_NS5_IJNSV_ISE_SB_EES1K_EEESH_NS5_IJlSB_lEEESH_S1M_NS1F_6fusion15FusionCallbacksIS1J_NS1N_17LinearCombinationISH_fSH_fLNS_15FloatRoundStyleE2EEESG_S1L_JEEENS4_5SM1004TMEM4LOAD26SM100_TMEM_LOAD_16dp32b32xES12_NS13_IS15_S17_NSV_INS5_IJS18_SE_EEENS5_IJSE_SB_EEEEEEENS4_39AutoVectorizingCopyWithAssumedAlignmentILi128EEENS4_14SM90_TMA_STOREES20_S22_S22_EEEvvEEEEvNT_6ParamsE --------------------------
	.section	.nv.shared._ZN7cutlass13device_kernelINS_4gemm6kernel13GemmUniversalIN4cute5tupleIJiiiiEEENS1_10collective13CollectiveMmaINS1_35MainloopSm100TmaUmmaWarpSpecializedILi13ELi2ELi4ENS5_IJNS4_1CILi1EEESB_SB_EEEEENS5_IJNSA_ILi64EEESE_NSA_ILi128EEEEEENS_12float_e5m2_tENS5_IJSB_llEEESH_SI_NS4_8TiledMMAINS4_8MMA_AtomIJNS4_10MMA_TraitsINS4_19SM100_MMA_F8F6F4_SSEJSH_SH_fSE_SE_NS4_17integral_constantINS4_4UMMA5MajorELSP_1EEESQ_NSN_INSO_7ScaleInELSR_0EEESS_EEEEEENS4_6LayoutISC_NS5_IJNSA_ILi0EEESW_SW_EEEEENS5_IJNS4_10UnderscoreESZ_SZ_EEEEENS4_13SM90_TMA_LOADENS4_14ComposedLayoutINS4_7SwizzleILi2ELi4ELi3EEENS4_18smem_ptr_flag_bitsILi8EEENSV_INS5_IJSE_NSA_ILi8EEEEEENS5_IJSB_SE_EEEEEEEvNS4_8identityES12_S1C_vS1D_EENS_8epilogue10collective18CollectiveEpilogueINS1F_23Sm100TmaWarpSpecializedILi1ELi1ELi32ELb0ELb0EEEJSG_NS5_IJNSV_ISE_SB_EES1K_EEESH_NS5_IJlSB_lEEESH_S1M_NS1F_6fusion15FusionCallbacksIS1J_NS1N_17LinearCombinationISH_fSH_fLNS_15FloatRoundStyleE2EEESG_S1L_JEEENS4_5SM1004TMEM4LOAD26SM100_TMEM_LOAD_16dp32b32xES12_NS13_IS15_S17_NSV_INS5_IJS18_SE_EEENS5_IJSE_SB_EEEEEEENS4_39AutoVectorizingCopyWithAssumedAlignmentILi128EEENS4_14SM90_TMA_STOREES20_S22_S22_EEEvvEEEEvNT_6ParamsE,"aw",@nobits
	.sectionflags	@""
	.align	16
	.zero		1024


//--------------------- .nv.shared.reserved.0     --------------------------
	.section	.nv.shared.reserved.0,"aw",@nobits
	.weak		__nv_reservedSMEM_offset_0_alias
	.size		__nv_reservedSMEM_offset_0_alias, 0, 64
	.other		__nv_reservedSMEM_offset_0_alias,@"STO_CUDA_RESERVED_SHARED STV_DEFAULT"
__nv_reservedSMEM_offset_0_alias:
	.zero		0
.nv.shared.reserved.0:
	.zero		64
	.weak		__nv_reservedSMEM_tcgen05_partition
	.type		__nv_reservedSMEM_tcgen05_partition,@object
	.size		__nv_reservedSMEM_tcgen05_partition,(.L_0 - __nv_reservedSMEM_tcgen05_partition)
__nv_reservedSMEM_tcgen05_partition:
	.zero		32
.L_0:


//--------------------- .nv.global                --------------------------
	.section	.nv.global,"aw",@nobits
.nv.global:
	.type		_ZN40_INTERNAL_b8c9d110_4_k_cu_b39543bd_302874cute1_E,@object
	.size		_ZN40_INTERNAL_b8c9d110_4_k_cu_b39543bd_302874cute1_E,(_ZN40_INTERNAL_b8c9d110_4_k_cu_b39543bd_302874cuda3std3__45__cpo6cbeginE - _ZN40_INTERNAL_b8c9d110_4_k_cu_b39543bd_302874cute1_E)
_ZN40_INTERNAL_b8c9d110_4_k_cu_b39543bd_302874cute1_E:
	.zero		1
	.type		_ZN40_INTERNAL_b8c9d110_4_k_cu_b39543bd_302874cuda3std3__45__cpo6cbeginE,@object
	.size		_ZN40_INTERNAL_b8c9d110_4_k_cu_b39543bd_302874cuda3std3__45__cpo6cbeginE,(_ZN40_INTERNAL_b8c9d110_4_k_cu_b39543bd_302874cuda3std3__48in_placeE - _ZN40_INTERNAL_b8c9d110_4_k_cu_b39543bd_302874cuda3std3__45__cpo6cbeginE)
_ZN40_INTERNAL_b8c9d110_4_k_cu_b39543bd_302874cuda3std3__45__cpo6cbeginE:
	.zero		1
	.type		_ZN40_INTERNAL_b8c9d110_4_k_cu_b39543bd_302874cuda3std3__48in_placeE,@object
	.size		_ZN40_INTERNAL_b8c9d110_4_k_cu_b39543bd_302874cuda3std3__48in_placeE,(_ZN40_INTERNAL_b8c9d110_4_k_cu_b39543bd_302874cuda3std6ranges3__45__cpo9iter_moveE - _ZN40_INTERNAL_b8c9d110_4_k_cu_b39543bd_302874cuda3std3__48in_placeE)
_ZN40_INTERNAL_b8c9d110_4_k_cu_b39543bd_302874cuda3std3__48in_placeE:
	.zero		1
	.type		_ZN40_INTERNAL_b8c9d110_4_k_cu_b39543bd_302874cuda3std6ranges3__45__cpo9iter_moveE,@object
	.size		_ZN40_INTERNAL_b8c9d110_4_k_cu_b39543bd_302874cuda3std6ranges3__45__cpo9iter_moveE,(_ZN40_INTERNAL_b8c9d110_4_k_cu_b39543bd_302874cuda3std3__45__cpo5beginE - _ZN40_INTERNAL_b8c9d110_4_k_cu_b39543bd_302874cuda3std6ranges3__45__cpo9iter_moveE)
_ZN40_INTERNAL_b8c9d110_4_k_cu_b39543bd_302874cuda3std6ranges3__45__cpo9iter_moveE:
	.zero		1
	.type		_ZN40_INTERNAL_b8c9d110_4_k_cu_b39543bd_302874cuda3std3__45__cpo5beginE,@object
	.size		_ZN40_INTERNAL_b8c9d110_4_k_cu_b39543bd_302874cuda3std3__45__cpo5beginE,(_ZN40_INTERNAL_b8c9d110_4_k_cu_b39543bd_302874cuda3std3__442_GLOBAL__N__b8c9d110_4_k_cu_b39543bd_302876ignoreE - _ZN40_INTERNAL_b8c9d110_4_k_cu_b39543bd_302874cuda3std3__45__cpo5beginE)
_ZN40_INTERNAL_b8c9d110_4_k_cu_b39543bd_302874cuda3std3__45__cpo5beginE:
	.zero		1
	.type		_ZN40_INTERNAL_b8c9d110_4_k_cu_b39543bd_302874cuda3std3__442_GLOBAL__N__b8c9d110_4_k_cu_b39543bd_302876ignoreE,@object
	.size		_ZN40_INTERNAL_b8c9d110_4_k_cu_b39543bd_302874cuda3std3__442_GLOBAL__N__b8c9d110_4_k_cu_b39543bd_302876ignoreE,(_ZN40_INTERNAL_b8c9d110_4_k_cu_b39543bd_302874cute7productE - _ZN40_INTERNAL_b8c9d110_4_k_cu_b39543bd_302874cuda3std3__442_GLOBAL__N__b8c9d110_4_k_cu_b39543bd_302876ignoreE)
_ZN40_INTERNAL_b8c9d110_4_k_cu_b39543bd_302874cuda3std3__442_GLOBAL__N__b8c9d110_4_k_cu_b39543bd_302876ignoreE:
	.zero		1
	.type		_ZN40_INTERNAL_b8c9d110_4_k_cu_b39543bd_302874cute7productE,@object
	.size		_ZN40_INTERNAL_b8c9d110_4_k_cu_b39543bd_302874cute7productE,(_ZN40_INTERNAL_b8c9d110_4_k_cu_b39543bd_302874cuda3std3__45__cpo3endE - _ZN40_INTERNAL_b8c9d110_4_k_cu_b39543bd_302874cute7productE)
_ZN40_INTERNAL_b8c9d110_4_k_cu_b39543bd_302874cute7productE:
	.zero		1
	.type		_ZN40_INTERNAL_b8c9d110_4_k_cu_b39543bd_302874cuda3std3__45__cpo3endE,@object
	.size		_ZN40_INTERNAL_b8c9d110_4_k_cu_b39543bd_302874cuda3std3__45__cpo3endE,(_ZN40_INTERNAL_b8c9d110_4_k_cu_b39543bd_302874cuda3std3__419piecewise_constructE - _ZN40_INTERNAL_b8c9d110_4_k_cu_b39543bd_302874cuda3std3__45__cpo3endE)
_ZN40_INTERNAL_b8c9d110_4_k_cu_b39543bd_302874cuda3std3__45__cpo3endE:
	.zero		1
	.type		_ZN40_INTERNAL_b8c9d110_4_k_cu_b39543bd_302874cuda3std3__419piecewise_constructE,@object
	.size		_ZN40_INTERNAL_b8c9d110_4_k_cu_b39543bd_302874cuda3std3__419piecewise_constructE,(_ZN40_INTERNAL_b8c9d110_4_k_cu_b39543bd_302874cuda3std3__45__cpo4cendE - _ZN40_INTERNAL_b8c9d110_4_k_cu_b39543bd_302874cuda3std3__419piecewise_constructE)
_ZN40_INTERNAL_b8c9d110_4_k_cu_b39543bd_302874cuda3std3__419piecewise_constructE:
	.zero		1
	.type		_ZN40_INTERNAL_b8c9d110_4_k_cu_b39543bd_302874cuda3std3__45__cpo4cendE,@object
	.size		_ZN40_INTERNAL_b8c9d110_4_k_cu_b39543bd_302874cuda3std3__45__cpo4cendE,(_ZN40_INTERNAL_b8c9d110_4_k_cu_b39543bd_302874cuda3std6ranges3__45__cpo4swapE - _ZN40_INTERNAL_b8c9d110_4_k_cu_b39543bd_302874cuda3std3__45__cpo4cendE)
_ZN40_INTERNAL_b8c9d110_4_k_cu_b39543bd_302874cuda3std3__45__cpo4cendE:
	.zero		1
	.type		_ZN40_INTERNAL_b8c9d110_4_k_cu_b39543bd_302874cuda3std6ranges3__45__cpo4swapE,@object
	.size		_ZN40_INTERNAL_b8c9d110_4_k_cu_b39543bd_302874cuda3std6ranges3__45__cpo4swapE,(.L_10 - _ZN40_INTERNAL_b8c9d110_4_k_cu_b39543bd_302874cuda3std6ranges3__45__cpo4swapE)
_ZN40_INTERNAL_b8c9d110_4_k_cu_b39543bd_302874cuda3std6ranges3__45__cpo4swapE:
	.zero		1
.L_10:


//--------------------- .nv.constant0._ZN7cutlass13device_kernelINS_4gemm6kernel13GemmUniversalIN4cute5tupleIJiiiiEEENS1_10collective13CollectiveMmaINS1_35MainloopSm100TmaUmmaWarpSpecializedILi13ELi2ELi4ENS5_IJNS4_1CILi1EEESB_SB_EEEEENS5_IJNSA_ILi64EEESE_NSA_ILi128EEEEEENS_12float_e5m2_tENS5_IJSB_llEEESH_SI_NS4_8TiledMMAINS4_8MMA_AtomIJNS4_10MMA_TraitsINS4_19SM100_MMA_F8F6F4_SSEJSH_SH_fSE_SE_NS4_17integral_constantINS4_4UMMA5MajorELSP_1EEESQ_NSN_INSO_7ScaleInELSR_0EEESS_EEEEEENS4_6LayoutISC_NS5_IJNSA_ILi0EEESW_SW_EEEEENS5_IJNS4_10UnderscoreESZ_SZ_EEEEENS4_13SM90_TMA_LOADENS4_14ComposedLayoutINS4_7SwizzleILi2ELi4ELi3EEENS4_18smem_ptr_flag_bitsILi8EEENSV_INS5_IJSE_NSA_ILi8EEEEEENS5_IJSB_SE_EEEEEEEvNS4_8identityES12_S1C_vS1D_EENS_8epilogue10collective18CollectiveEpilogueINS1F_23Sm100TmaWarpSpecializedILi1ELi1ELi32ELb0ELb0EEEJSG_NS5_IJNSV_ISE_SB_EES1K_EEESH_NS5_IJlSB_lEEESH_S1M_NS1F_6fusion15FusionCallbacksIS1J_NS1N_17LinearCombinationISH_fSH_fLNS_15FloatRoundStyleE2EEESG_S1L_JEEENS4_5SM1004TMEM4LOAD26SM100_TMEM_LOAD_16dp32b32xES12_NS13_IS15_S17_NSV_INS5_IJS18_SE_EEENS5_IJSE_SB_EEEEEEENS4_39AutoVectorizingCopyWithAssumedAlignmentILi128EEENS4_14SM90_TMA_STOREES20_S22_S22_EEEvvEEEEvNT_6ParamsE --------------------------
	.section	.nv.constant0._ZN7cutlass13device_kernelINS_4gemm6kernel13GemmUniversalIN4cute5tupleIJiiiiEEENS1_10collective13CollectiveMmaINS1_35MainloopSm100TmaUmmaWarpSpecializedILi13ELi2ELi4ENS5_IJNS4_1CILi1EEESB_SB_EEEEENS5_IJNSA_ILi64EEESE_NSA_ILi128EEEEEENS_12float_e5m2_tENS5_IJSB_llEEESH_SI_NS4_8TiledMMAINS4_8MMA_AtomIJNS4_10MMA_TraitsINS4_19SM100_MMA_F8F6F4_SSEJSH_SH_fSE_SE_NS4_17integral_constantINS4_4UMMA5MajorELSP_1EEESQ_NSN_INSO_7ScaleInELSR_0EEESS_EEEEEENS4_6LayoutISC_NS5_IJNSA_ILi0EEESW_SW_EEEEENS5_IJNS4_10UnderscoreESZ_SZ_EEEEENS4_13SM90_TMA_LOADENS4_14ComposedLayoutINS4_7SwizzleILi2ELi4ELi3EEENS4_18smem_ptr_flag_bitsILi8EEENSV_INS5_IJSE_NSA_ILi8EEEEEENS5_IJSB_SE_EEEEEEEvNS4_8identityES12_S1C_vS1D_EENS_8epilogue10collective18CollectiveEpilogueINS1F_23Sm100TmaWarpSpecializedILi1ELi1ELi32ELb0ELb0EEEJSG_NS5_IJNSV_ISE_SB_EES1K_EEESH_NS5_IJlSB_lEEESH_S1M_NS1F_6fusion15FusionCallbacksIS1J_NS1N_17LinearCombinationISH_fSH_fLNS_15FloatRoundStyleE2EEESG_S1L_JEEENS4_5SM1004TMEM4LOAD26SM100_TMEM_LOAD_16dp32b32xES12_NS13_IS15_S17_NSV_INS5_IJS18_SE_EEENS5_IJSE_SB_EEEEEEENS4_39AutoVectorizingCopyWithAssumedAlignmentILi128EEENS4_14SM90_TMA_STOREES20_S22_S22_EEEvvEEEEvNT_6ParamsE,"a",@progbits
	.sectionflags	@""
	.align	4
.nv.constant0._ZN7cutlass13device_kernelINS_4gemm6kernel13GemmUniversalIN4cute5tupleIJiiiiEEENS1_10collective13CollectiveMmaINS1_35MainloopSm100TmaUmmaWarpSpecializedILi13ELi2ELi4ENS5_IJNS4_1CILi1EEESB_SB_EEEEENS5_IJNSA_ILi64EEESE_NSA_ILi128EEEEEENS_12float_e5m2_tENS5_IJSB_llEEESH_SI_NS4_8TiledMMAINS4_8MMA_AtomIJNS4_10MMA_TraitsINS4_19SM100_MMA_F8F6F4_SSEJSH_SH_fSE_SE_NS4_17integral_constantINS4_4UMMA5MajorELSP_1EEESQ_NSN_INSO_7ScaleInELSR_0EEESS_EEEEEENS4_6LayoutISC_NS5_IJNSA_ILi0EEESW_SW_EEEEENS5_IJNS4_10UnderscoreESZ_SZ_EEEEENS4_13SM90_TMA_LOADENS4_14ComposedLayoutINS4_7SwizzleILi2ELi4ELi3EEENS4_18smem_ptr_flag_bitsILi8EEENSV_INS5_IJSE_NSA_ILi8EEEEEENS5_IJSB_SE_EEEEEEEvNS4_8identityES12_S1C_vS1D_EENS_8epilogue10collective18CollectiveEpilogueINS1F_23Sm100TmaWarpSpecializedILi1ELi1ELi32ELb0ELb0EEEJSG_NS5_IJNSV_ISE_SB_EES1K_EEESH_NS5_IJlSB_lEEESH_S1M_NS1F_6fusion15FusionCallbacksIS1J_NS1N_17LinearCombinationISH_fSH_fLNS_15FloatRoundStyleE2EEESG_S1L_JEEENS4_5SM1004TMEM4LOAD26SM100_TMEM_LOAD_16dp32b32xES12_NS13_IS15_S17_NSV_INS5_IJS18_SE_EEENS5_IJSE_SB_EEEEEEENS4_39AutoVectorizingCopyWithAssumedAlignmentILi128EEENS4_14SM90_TMA_STOREES20_S22_S22_EEEvvEEEEvNT_6ParamsE:
	.zero		2944


//--------------------- SYMBOLS --------------------------

	.type		.nv.reservedSmem.offset0,@object
	.size		.nv.reservedSmem.offset0,0x4
	.type		.nv.reservedSmem.cap,@object
	.size		.nv.reservedSmem.cap,0x4
	.type		__assertfail,@function
